// auto-generated by cutlass_sweep.gemm — config: {"arch": "sm_100", "cluster_m": 4, "cluster_n": 2, "dtype": "mxfp4", "dtype_b": "mxfp4", "layout": "nt", "stages": 0, "tile_k": 256, "tile_m": 256, "tile_n": 128}
#include "cutlass/cutlass.h"
#include "cutlass/gemm/collective/collective_builder.hpp"
#include "cutlass/gemm/device/gemm_universal_adapter.h"
#include "cutlass/gemm/kernel/gemm_universal.hpp"
#include "cutlass/epilogue/collective/collective_builder.hpp"

using ElemA = cutlass::mx_float4_t<cutlass::float_e2m1_t>;
using ElemB = cutlass::mx_float4_t<cutlass::float_e2m1_t>;
using ElemCD = cutlass::bfloat16_t;
using Acc  = float;
using TileShape    = cute::Shape<cute::_256, cute::_128, cute::_256>;
using ClusterShape = cute::Shape<cute::_4, cute::_2, cute::_1>;

using CollectiveEpilogue = typename cutlass::epilogue::collective::CollectiveBuilder<
    cutlass::arch::Sm100, cutlass::arch::OpClassTensorOp,
    TileShape, ClusterShape,
    cutlass::epilogue::collective::EpilogueTileAuto,
    Acc, Acc,
    ElemCD, cutlass::layout::RowMajor, 128 / cutlass::sizeof_bits<ElemCD>::value,
    ElemCD, cutlass::layout::RowMajor, 128 / cutlass::sizeof_bits<ElemCD>::value,
    cutlass::epilogue::collective::EpilogueScheduleAuto
  >::CollectiveOp;

using CollectiveMainloop = typename cutlass::gemm::collective::CollectiveBuilder<
    cutlass::arch::Sm100, cutlass::arch::OpClassBlockScaledTensorOp,
    ElemA, cutlass::layout::RowMajor, 32,
    ElemB, cutlass::layout::ColumnMajor, 32,
    Acc,
    TileShape, ClusterShape,
    cutlass::gemm::collective::StageCountAutoCarveout<static_cast<int>(sizeof(typename CollectiveEpilogue::SharedStorage))>,
    cutlass::gemm::collective::KernelScheduleAuto
  >::CollectiveOp;

using GemmKernel = cutlass::gemm::kernel::GemmUniversal<
    cute::Shape<int,int,int,int>,
    CollectiveMainloop,
    CollectiveEpilogue
>;
using Gemm = cutlass::gemm::device::GemmUniversalAdapter<GemmKernel>;

// Force the device kernel symbol into the cubin without needing a host main.
auto* _anchor = &cutlass::device_kernel<GemmKernel>;


// ===== COMPILED SASS (sm_100a) =====

	.target	sm_100a

	.elftype	@"ET_EXEC"


//--------------------- .note.nv.tkinfo           --------------------------
	.section	.note.nv.tkinfo,"",@"SHT_NOTE"
	.sectionflags	@"SHF_NOTE_NV_TKINFO"
	.tkinfo
        /*0018*/ 	.word	0x00000002
        /*0030*/ 	.string	""
        /*0030*/ 	.string	"ptxas"
        /*0030*/ 	.string	"Cuda compilation tools, release 13.0, V13.0.88"
        /*0030*/ 	.string	"Build cuda_13.0.r13.0/compiler.36424714_0"
        /*0030*/ 	.string	"-arch sm_100a -m 64 "



//--------------------- .note.nv.cuinfo           --------------------------
	.section	.note.nv.cuinfo,"",@"SHT_NOTE"
	.sectionflags	@"SHF_NOTE_NV_CUINFO"
        /*0018*/ 	.short	0x0002
        /*001a*/ 	.short	0x0064
        /*001c*/ 	.short	0x0082
	.zero		2


//--------------------- .nv.info                  --------------------------
	.section	.nv.info,"",@"SHT_CUDA_INFO"
	.align	4


	//----- nvinfo : EIATTR_REGCOUNT
	.align		4
        /*0000*/ 	.byte	0x04, 0x2f
        /*0002*/ 	.short	(.L_19 - .L_18)
	.align		4
.L_18:
        /*0004*/ 	.word	index@(_ZN7cutlass13device_kernelINS_4gemm6kernel13GemmUniversalIN4cute5tupleIJiiiiEEENS1_10collective13CollectiveMmaINS1_46MainloopSm100TmaUmmaWarpSpecializedBlockScaledILi7ELi2ELi2ENS5_IJNS4_1CILi4EEENSA_ILi2EEENSA_ILi1EEEEEEEENS5_IJNSA_ILi256EEENSA_ILi128EEESG_EEENS5_IJNS_12float_e2m1_tENS_13float_ue8m0_tEEEENS5_IJNS5_IJlSD_lEEENS4_6LayoutINS5_IJNS5_IJNS5_IJNSA_ILi32EEESB_EEEiEEESQ_NS5_IJSD_iEEEEEENS5_IJNS5_IJNS5_IJNSA_ILi16EEESB_EEEiEEENS5_IJNS5_IJNSA_ILi0EEESD_EEENSA_ILi512EEEEEENS5_IJSW_iEEEEEEEEEEESL_S13_NS4_8TiledMMAINS4_8MMA_AtomIJNS4_23SM100_MMA_MXF4_2x1SM_SSISJ_SJ_fSK_Li256ELi128ELi32ELNS4_4UMMA5MajorE0ELS18_0ELNS17_7ScaleInE0ELS19_0EEEEEENSN_INS5_IJSD_SD_SD_EEENS5_IJSW_SW_SW_EEEEENS5_IJNS4_10UnderscoreES1F_S1F_EEEEENS5_IJNS4_28SM100_TMA_2SM_LOAD_MULTICASTES1I_EEENS5_IJNS4_14ComposedLayoutINS4_7SwizzleILi3ELi4ELi3EEENS4_18smem_ptr_flag_bitsILi4EEENSN_INS5_IJNSA_ILi8EEESG_EEENS5_IJSG_SD_EEEEEEENSN_INS5_IJNS5_IJNS5_IJSP_SD_EEENS5_IJSO_SC_EEEEEESD_NS5_IJSC_SC_EEEEEENS5_IJNS5_IJNS5_IJSU_SY_EEESX_EEESW_NS5_IJSC_SY_EEEEEEEEEEEvNS4_8identityES1J_S24_vS25_EENS_8epilogue10collective18CollectiveEpilogueINS27_23Sm100TmaWarpSpecializedILi4ELi2ELi32ELb1ELb0EEEJNS5_IJSH_SH_SG_EEENS5_IJNSN_ISH_SD_EENSN_ISO_SD_EEEEENS_10bfloat16_tESM_S2G_SM_NS27_6fusion15FusionCallbacksIS2B_NS2H_17LinearCombinationIS2G_fS2G_fLNS_15FloatRoundStyleE2EEES2C_S2F_JEEENS4_5SM1004TMEM4LOAD26SM100_TMEM_LOAD_32dp32b32xENS4_13SM90_TMA_LOADENS1K_INS1L_ILi2ELi4ELi3EEENS1N_ILi16EEENSN_INS5_IJS1P_SO_EEENS5_IJSO_SD_EEEEEEENS4_39AutoVectorizingCopyWithAssumedAlignmentILi128EEENS4_14SM90_TMA_STOREES2X_S2Z_S2Z_EEEvvEEEEvNT_6ParamsE)
        /*0008*/ 	.word	0x0000007a


	//----- nvinfo : EIATTR_FRAME_SIZE
	.align		4
.L_19:
        /*000c*/ 	.byte	0x04, 0x11
        /*000e*/ 	.short	(.L_21 - .L_20)
	.align		4
.L_20:
        /*0010*/ 	.word	index@($__internal_2_$__cuda_sm10x_tcgen05_guardrail_trap_unallocated_columns_being_dealloced)
        /*0014*/ 	.word	0x00000000


	//----- nvinfo : EIATTR_FRAME_SIZE
	.align		4
.L_21:
        /*0018*/ 	.byte	0x04, 0x11
        /*001a*/ 	.short	(.L_23 - .L_22)
	.align		4
.L_22:
        /*001c*/ 	.word	index@($__internal_1_$__cuda_sm10x_tcgen05_guardrail_trap_phase_invalid_during_alloc)
        /*0020*/ 	.word	0x00000000


	//----- nvinfo : EIATTR_FRAME_SIZE
	.align		4
.L_23:
        /*0024*/ 	.byte	0x04, 0x11
        /*0026*/ 	.short	(.L_25 - .L_24)
	.align		4
.L_24:
        /*0028*/ 	.word	index@($__internal_0_$__cuda_sm10x_tcgen05_guardrail_trap_col_being_dealloced_not_returned_by_alloc)
        /*002c*/ 	.word	0x00000000


	//----- nvinfo : EIATTR_FRAME_SIZE
	.align		4
.L_25:
        /*0030*/ 	.byte	0x04, 0x11
        /*0032*/ 	.short	(.L_27 - .L_26)
	.align		4
.L_26:
        /*0034*/ 	.word	index@(_ZN7cutlass13device_kernelINS_4gemm6kernel13GemmUniversalIN4cute5tupleIJiiiiEEENS1_10collective13CollectiveMmaINS1_46MainloopSm100TmaUmmaWarpSpecializedBlockScaledILi7ELi2ELi2ENS5_IJNS4_1CILi4EEENSA_ILi2EEENSA_ILi1EEEEEEEENS5_IJNSA_ILi256EEENSA_ILi128EEESG_EEENS5_IJNS_12float_e2m1_tENS_13float_ue8m0_tEEEENS5_IJNS5_IJlSD_lEEENS4_6LayoutINS5_IJNS5_IJNS5_IJNSA_ILi32EEESB_EEEiEEESQ_NS5_IJSD_iEEEEEENS5_IJNS5_IJNS5_IJNSA_ILi16EEESB_EEEiEEENS5_IJNS5_IJNSA_ILi0EEESD_EEENSA_ILi512EEEEEENS5_IJSW_iEEEEEEEEEEESL_S13_NS4_8TiledMMAINS4_8MMA_AtomIJNS4_23SM100_MMA_MXF4_2x1SM_SSISJ_SJ_fSK_Li256ELi128ELi32ELNS4_4UMMA5MajorE0ELS18_0ELNS17_7ScaleInE0ELS19_0EEEEEENSN_INS5_IJSD_SD_SD_EEENS5_IJSW_SW_SW_EEEEENS5_IJNS4_10UnderscoreES1F_S1F_EEEEENS5_IJNS4_28SM100_TMA_2SM_LOAD_MULTICASTES1I_EEENS5_IJNS4_14ComposedLayoutINS4_7SwizzleILi3ELi4ELi3EEENS4_18smem_ptr_flag_bitsILi4EEENSN_INS5_IJNSA_ILi8EEESG_EEENS5_IJSG_SD_EEEEEEENSN_INS5_IJNS5_IJNS5_IJSP_SD_EEENS5_IJSO_SC_EEEEEESD_NS5_IJSC_SC_EEEEEENS5_IJNS5_IJNS5_IJSU_SY_EEESX_EEESW_NS5_IJSC_SY_EEEEEEEEEEEvNS4_8identityES1J_S24_vS25_EENS_8epilogue10collective18CollectiveEpilogueINS27_23Sm100TmaWarpSpecializedILi4ELi2ELi32ELb1ELb0EEEJNS5_IJSH_SH_SG_EEENS5_IJNSN_ISH_SD_EENSN_ISO_SD_EEEEENS_10bfloat16_tESM_S2G_SM_NS27_6fusion15FusionCallbacksIS2B_NS2H_17LinearCombinationIS2G_fS2G_fLNS_15FloatRoundStyleE2EEES2C_S2F_JEEENS4_5SM1004TMEM4LOAD26SM100_TMEM_LOAD_32dp32b32xENS4_13SM90_TMA_LOADENS1K_INS1L_ILi2ELi4ELi3EEENS1N_ILi16EEENSN_INS5_IJS1P_SO_EEENS5_IJSO_SD_EEEEEEENS4_39AutoVectorizingCopyWithAssumedAlignmentILi128EEENS4_14SM90_TMA_STOREES2X_S2Z_S2Z_EEEvvEEEEvNT_6ParamsE)
        /*0038*/ 	.word	0x00000000


	//----- nvinfo : EIATTR_MIN_STACK_SIZE
	.align		4
.L_27:
        /*003c*/ 	.byte	0x04, 0x12
        /*003e*/ 	.short	(.L_29 - .L_28)
	.align		4
.L_28:
        /*0040*/ 	.word	index@(_ZN7cutlass13device_kernelINS_4gemm6kernel13GemmUniversalIN4cute5tupleIJiiiiEEENS1_10collective13CollectiveMmaINS1_46MainloopSm100TmaUmmaWarpSpecializedBlockScaledILi7ELi2ELi2ENS5_IJNS4_1CILi4EEENSA_ILi2EEENSA_ILi1EEEEEEEENS5_IJNSA_ILi256EEENSA_ILi128EEESG_EEENS5_IJNS_12float_e2m1_tENS_13float_ue8m0_tEEEENS5_IJNS5_IJlSD_lEEENS4_6LayoutINS5_IJNS5_IJNS5_IJNSA_ILi32EEESB_EEEiEEESQ_NS5_IJSD_iEEEEEENS5_IJNS5_IJNS5_IJNSA_ILi16EEESB_EEEiEEENS5_IJNS5_IJNSA_ILi0EEESD_EEENSA_ILi512EEEEEENS5_IJSW_iEEEEEEEEEEESL_S13_NS4_8TiledMMAINS4_8MMA_AtomIJNS4_23SM100_MMA_MXF4_2x1SM_SSISJ_SJ_fSK_Li256ELi128ELi32ELNS4_4UMMA5MajorE0ELS18_0ELNS17_7ScaleInE0ELS19_0EEEEEENSN_INS5_IJSD_SD_SD_EEENS5_IJSW_SW_SW_EEEEENS5_IJNS4_10UnderscoreES1F_S1F_EEEEENS5_IJNS4_28SM100_TMA_2SM_LOAD_MULTICASTES1I_EEENS5_IJNS4_14ComposedLayoutINS4_7SwizzleILi3ELi4ELi3EEENS4_18smem_ptr_flag_bitsILi4EEENSN_INS5_IJNSA_ILi8EEESG_EEENS5_IJSG_SD_EEEEEEENSN_INS5_IJNS5_IJNS5_IJSP_SD_EEENS5_IJSO_SC_EEEEEESD_NS5_IJSC_SC_EEEEEENS5_IJNS5_IJNS5_IJSU_SY_EEESX_EEESW_NS5_IJSC_SY_EEEEEEEEEEEvNS4_8identityES1J_S24_vS25_EENS_8epilogue10collective18CollectiveEpilogueINS27_23Sm100TmaWarpSpecializedILi4ELi2ELi32ELb1ELb0EEEJNS5_IJSH_SH_SG_EEENS5_IJNSN_ISH_SD_EENSN_ISO_SD_EEEEENS_10bfloat16_tESM_S2G_SM_NS27_6fusion15FusionCallbacksIS2B_NS2H_17LinearCombinationIS2G_fS2G_fLNS_15FloatRoundStyleE2EEES2C_S2F_JEEENS4_5SM1004TMEM4LOAD26SM100_TMEM_LOAD_32dp32b32xENS4_13SM90_TMA_LOADENS1K_INS1L_ILi2ELi4ELi3EEENS1N_ILi16EEENSN_INS5_IJS1P_SO_EEENS5_IJSO_SD_EEEEEEENS4_39AutoVectorizingCopyWithAssumedAlignmentILi128EEENS4_14SM90_TMA_STOREES2X_S2Z_S2Z_EEEvvEEEEvNT_6ParamsE)
        /*0044*/ 	.word	0x00000000
.L_29:


//--------------------- .nv.compat                --------------------------
	.section	.nv.compat,"",@"SHT_CUDA_COMPAT_INFO"
	.align	4
        /*0000*/ 	.byte	0x02, 0x09, 0x01, 0x00, 0x02, 0x02, 0x02, 0x00, 0x02, 0x05, 0x05, 0x00, 0x03, 0x07, 0x01, 0x01
        /*0010*/ 	.byte	0x02, 0x03, 0x01, 0x00, 0x02, 0x06, 0x01, 0x00, 0x04, 0x0b, 0x08, 0x00, 0x09, 0x00, 0x00, 0x00
        /*0020*/ 	.byte	0x00, 0x00, 0x00, 0x00


//--------------------- .nv.info._ZN7cutlass13device_kernelINS_4gemm6kernel13GemmUniversalIN4cute5tupleIJiiiiEEENS1_10collective13CollectiveMmaINS1_46MainloopSm100TmaUmmaWarpSpecializedBlockScaledILi7ELi2ELi2ENS5_IJNS4_1CILi4EEENSA_ILi2EEENSA_ILi1EEEEEEEENS5_IJNSA_ILi256EEENSA_ILi128EEESG_EEENS5_IJNS_12float_e2m1_tENS_13float_ue8m0_tEEEENS5_IJNS5_IJlSD_lEEENS4_6LayoutINS5_IJNS5_IJNS5_IJNSA_ILi32EEESB_EEEiEEESQ_NS5_IJSD_iEEEEEENS5_IJNS5_IJNS5_IJNSA_ILi16EEESB_EEEiEEENS5_IJNS5_IJNSA_ILi0EEESD_EEENSA_ILi512EEEEEENS5_IJSW_iEEEEEEEEEEESL_S13_NS4_8TiledMMAINS4_8MMA_AtomIJNS4_23SM100_MMA_MXF4_2x1SM_SSISJ_SJ_fSK_Li256ELi128ELi32ELNS4_4UMMA5MajorE0ELS18_0ELNS17_7ScaleInE0ELS19_0EEEEEENSN_INS5_IJSD_SD_SD_EEENS5_IJSW_SW_SW_EEEEENS5_IJNS4_10UnderscoreES1F_S1F_EEEEENS5_IJNS4_28SM100_TMA_2SM_LOAD_MULTICASTES1I_EEENS5_IJNS4_14ComposedLayoutINS4_7SwizzleILi3ELi4ELi3EEENS4_18smem_ptr_flag_bitsILi4EEENSN_INS5_IJNSA_ILi8EEESG_EEENS5_IJSG_SD_EEEEEEENSN_INS5_IJNS5_IJNS5_IJSP_SD_EEENS5_IJSO_SC_EEEEEESD_NS5_IJSC_SC_EEEEEENS5_IJNS5_IJNS5_IJSU_SY_EEESX_EEESW_NS5_IJSC_SY_EEEEEEEEEEEvNS4_8identityES1J_S24_vS25_EENS_8epilogue10collective18CollectiveEpilogueINS27_23Sm100TmaWarpSpecializedILi4ELi2ELi32ELb1ELb0EEEJNS5_IJSH_SH_SG_EEENS5_IJNSN_ISH_SD_EENSN_ISO_SD_EEEEENS_10bfloat16_tESM_S2G_SM_NS27_6fusion15FusionCallbacksIS2B_NS2H_17LinearCombinationIS2G_fS2G_fLNS_15FloatRoundStyleE2EEES2C_S2F_JEEENS4_5SM1004TMEM4LOAD26SM100_TMEM_LOAD_32dp32b32xENS4_13SM90_TMA_LOADENS1K_INS1L_ILi2ELi4ELi3EEENS1N_ILi16EEENSN_INS5_IJS1P_SO_EEENS5_IJSO_SD_EEEEEEENS4_39AutoVectorizingCopyWithAssumedAlignmentILi128EEENS4_14SM90_TMA_STOREES2X_S2Z_S2Z_EEEvvEEEEvNT_6ParamsE --------------------------
	.section	.nv.info._ZN7cutlass13device_kernelINS_4gemm6kernel13GemmUniversalIN4cute5tupleIJiiiiEEENS1_10collective13CollectiveMmaINS1_46MainloopSm100TmaUmmaWarpSpecializedBlockScaledILi7ELi2ELi2ENS5_IJNS4_1CILi4EEENSA_ILi2EEENSA_ILi1EEEEEEEENS5_IJNSA_ILi256EEENSA_ILi128EEESG_EEENS5_IJNS_12float_e2m1_tENS_13float_ue8m0_tEEEENS5_IJNS5_IJlSD_lEEENS4_6LayoutINS5_IJNS5_IJNS5_IJNSA_ILi32EEESB_EEEiEEESQ_NS5_IJSD_iEEEEEENS5_IJNS5_IJNS5_IJNSA_ILi16EEESB_EEEiEEENS5_IJNS5_IJNSA_ILi0EEESD_EEENSA_ILi512EEEEEENS5_IJSW_iEEEEEEEEEEESL_S13_NS4_8TiledMMAINS4_8MMA_AtomIJNS4_23SM100_MMA_MXF4_2x1SM_SSISJ_SJ_fSK_Li256ELi128ELi32ELNS4_4UMMA5MajorE0ELS18_0ELNS17_7ScaleInE0ELS19_0EEEEEENSN_INS5_IJSD_SD_SD_EEENS5_IJSW_SW_SW_EEEEENS5_IJNS4_10UnderscoreES1F_S1F_EEEEENS5_IJNS4_28SM100_TMA_2SM_LOAD_MULTICASTES1I_EEENS5_IJNS4_14ComposedLayoutINS4_7SwizzleILi3ELi4ELi3EEENS4_18smem_ptr_flag_bitsILi4EEENSN_INS5_IJNSA_ILi8EEESG_EEENS5_IJSG_SD_EEEEEEENSN_INS5_IJNS5_IJNS5_IJSP_SD_EEENS5_IJSO_SC_EEEEEESD_NS5_IJSC_SC_EEEEEENS5_IJNS5_IJNS5_IJSU_SY_EEESX_EEESW_NS5_IJSC_SY_EEEEEEEEEEEvNS4_8identityES1J_S24_vS25_EENS_8epilogue10collective18CollectiveEpilogueINS27_23Sm100TmaWarpSpecializedILi4ELi2ELi32ELb1ELb0EEEJNS5_IJSH_SH_SG_EEENS5_IJNSN_ISH_SD_EENSN_ISO_SD_EEEEENS_10bfloat16_tESM_S2G_SM_NS27_6fusion15FusionCallbacksIS2B_NS2H_17LinearCombinationIS2G_fS2G_fLNS_15FloatRoundStyleE2EEES2C_S2F_JEEENS4_5SM1004TMEM4LOAD26SM100_TMEM_LOAD_32dp32b32xENS4_13SM90_TMA_LOADENS1K_INS1L_ILi2ELi4ELi3EEENS1N_ILi16EEENSN_INS5_IJS1P_SO_EEENS5_IJSO_SD_EEEEEEENS4_39AutoVectorizingCopyWithAssumedAlignmentILi128EEENS4_14SM90_TMA_STOREES2X_S2Z_S2Z_EEEvvEEEEvNT_6ParamsE,"",@"SHT_CUDA_INFO"
	.sectionflags	@""
	.align	4


	//----- nvinfo : EIATTR_CUDA_API_VERSION
	.align		4
        /*0000*/ 	.byte	0x04, 0x37
        /*0002*/ 	.short	(.L_31 - .L_30)
.L_30:
        /*0004*/ 	.word	0x00000082


	//----- nvinfo : EIATTR_KPARAM_INFO
	.align		4
.L_31:
        /*0008*/ 	.byte	0x04, 0x17
        /*000a*/ 	.short	(.L_33 - .L_32)
.L_32:
        /*000c*/ 	.word	0x00000000
        /*0010*/ 	.short	0x0000
        /*0012*/ 	.short	0x0000
        /*0014*/ 	.byte	0x00, 0xf0, 0x01, 0x30


	//----- nvinfo : EIATTR_AT_ENTRY_FRAGMENTS
	.align		4
.L_33:
        /*0018*/ 	.byte	0x04, 0x4f
        /*001a*/ 	.short	(.L_35 - .L_34)


	//   ....[0]....
.L_34:
        /*001c*/ 	.word	0x00000007


	//----- nvinfo : EIATTR_RESERVED_SMEM_USED
	.align		4
.L_35:
        /*0020*/ 	.byte	0x01, 0x41
	.zero		2


	//----- nvinfo : EIATTR_SPARSE_MMA_MASK
	.align		4
        /*0024*/ 	.byte	0x03, 0x50
        /*0026*/ 	.short	0x0000


	//----- nvinfo : EIATTR_TCGEN05_2CTA_USED
	.align		4
        /*0028*/ 	.byte	0x01, 0x52
	.zero		2


	//----- nvinfo : EIATTR_MAXREG_COUNT
	.align		4
        /*002c*/ 	.byte	0x03, 0x1b
        /*002e*/ 	.short	0x00ff


	//----- nvinfo : EIATTR_NUM_BARRIERS
	.align		4
        /*0030*/ 	.byte	0x02, 0x4c
        /*0032*/ 	.byte	0x07
	.zero		1


	//----- nvinfo : EIATTR_EXTERNS
	.align		4
        /*0034*/ 	.byte	0x04, 0x0f
        /*0036*/ 	.short	(.L_37 - .L_36)


	//   ....[0]....
	.align		4
.L_36:
        /*0038*/ 	.word	index@(__assertfail)


	//----- nvinfo : EIATTR_MERCURY_ISA_VERSION
	.align		4
.L_37:
        /*003c*/ 	.byte	0x03, 0x5f
        /*003e*/ 	.short	0x0101


	//----- nvinfo : EIATTR_INT_WARP_WIDE_INSTR_OFFSETS
	.align		4
        /*0040*/ 	.byte	0x04, 0x31
        /*0042*/ 	.short	(.L_39 - .L_38)


	//   ....[0]....
.L_38:
        /*0044*/ 	.word	0x00000de0


	//   ....[1]....
        /*0048*/ 	.word	0x00000e80


	//   ....[2]....
        /*004c*/ 	.word	0x00004cb0


	//   ....[3]....
        /*0050*/ 	.word	0x00004cd0


	//   ....[4]....
        /*0054*/ 	.word	0x00004d00


	//   ....[5]....
        /*0058*/ 	.word	0x00005840


	//   ....[6]....
        /*005c*/ 	.word	0x000058b0


	//   ....[7]....
        /*0060*/ 	.word	0x00005990


	//   ....[8]....
        /*0064*/ 	.word	0x00005a10


	//   ....[9]....
        /*0068*/ 	.word	0x00005b10


	//   ....[10]....
        /*006c*/ 	.word	0x00005b90


	//   ....[11]....
        /*0070*/ 	.word	0x00005c80


	//   ....[12]....
        /*0074*/ 	.word	0x00005d30


	//----- nvinfo : EIATTR_COOP_GROUP_MASK_REGIDS
	.align		4
.L_39:
        /*0078*/ 	.byte	0x04, 0x29
        /*007a*/ 	.short	(.L_41 - .L_40)


	//   ....[0]....
.L_40:
        /*007c*/ 	.word	0xffffffff


	//   ....[1]....
        /*0080*/ 	.word	0xffffffff


	//   ....[2]....
        /*0084*/ 	.word	0xffffffff


	//   ....[3]....
        /*0088*/ 	.word	0xffffffff


	//   ....[4]....
        /*008c*/ 	.word	0xffffffff


	//   ....[5]....
        /*0090*/ 	.word	0xffffffff


	//   ....[6]....
        /*0094*/ 	.word	0xffffffff


	//   ....[7]....
        /*0098*/ 	.word	0xffffffff


	//   ....[8]....
        /*009c*/ 	.word	0xffffffff


	//   ....[9]....
        /*00a0*/ 	.word	0xffffffff


	//   ....[10]....
        /*00a4*/ 	.word	0xffffffff


	//   ....[11]....
        /*00a8*/ 	.word	0xffffffff


	//   ....[12]....
        /*00ac*/ 	.word	0xffffffff


	//   ....[13]....
        /*00b0*/ 	.word	0xffffffff


	//----- nvinfo : EIATTR_COOP_GROUP_INSTR_OFFSETS
	.align		4
.L_41:
        /*00b4*/ 	.byte	0x04, 0x28
        /*00b6*/ 	.short	(.L_43 - .L_42)


	//   ....[0]....
.L_42:
        /*00b8*/ 	.word	0x000000b0


	//   ....[1]....
        /*00bc*/ 	.word	0x00000570


	//   ....[2]....
        /*00c0*/ 	.word	0x00000790


	//   ....[3]....
        /*00c4*/ 	.word	0x00000920


	//   ....[4]....
        /*00c8*/ 	.word	0x00000a10


	//   ....[5]....
        /*00cc*/ 	.word	0x00000b70


	//   ....[6]....
        /*00d0*/ 	.word	0x00000cc0


	//   ....[7]....
        /*00d4*/ 	.word	0x00000f00


	//   ....[8]....
        /*00d8*/ 	.word	0x000027f0


	//   ....[9]....
        /*00dc*/ 	.word	0x00003860


	//   ....[10]....
        /*00e0*/ 	.word	0x00003d30


	//   ....[11]....
        /*00e4*/ 	.word	0x00003d60


	//   ....[12]....
        /*00e8*/ 	.word	0x00004bb0


	//   ....[13]....
        /*00ec*/ 	.word	0x00004dc0


	//----- nvinfo : EIATTR_VRC_CTA_INIT_COUNT
	.align		4
.L_43:
        /*00f0*/ 	.byte	0x02, 0x4a
        /*00f2*/ 	.byte	0x80
	.zero		1


	//----- nvinfo : EIATTR_SYSCALL_OFFSETS
	.align		4
        /*00f4*/ 	.byte	0x04, 0x46
        /*00f6*/ 	.short	(.L_45 - .L_44)


	//   ....[0]....
.L_44:
        /*00f8*/ 	.word	0x00006980


	//   ....[1]....
        /*00fc*/ 	.word	0x00006a70


	//   ....[2]....
        /*0100*/ 	.word	0x000071d0


	//   ....[3]....
        /*0104*/ 	.word	0x00007e50


	//   ....[4]....
        /*0108*/ 	.word	0x00008ab0


	//   ....[5]....
        /*010c*/ 	.word	0x00009710


	//----- nvinfo : EIATTR_MBARRIER_INSTR_OFFSETS
	.align		4
.L_45:
        /*0110*/ 	.byte	0x04, 0x39
        /*0112*/ 	.short	(.L_47 - .L_46)


	//   ....[0]....
.L_46:
        /*0114*/ 	.word	0x000006a0
        /*0118*/ 	.word	0x000000ff
        /*011c*/ 	.word	0x00000000
        /*0120*/ 	.short	0x0100
        /*0122*/ 	.byte	0x04
	.zero		1


	//   ....[1]....
        /*0124*/ 	.word	0x000006b0
        /*0128*/ 	.word	0x000000ff
        /*012c*/ 	.word	0x00000038
        /*0130*/ 	.short	0x0100
        /*0132*/ 	.byte	0x04
	.zero		1


	//   ....[2]....
        /*0134*/ 	.word	0x000006c0
        /*0138*/ 	.word	0x000000ff
        /*013c*/ 	.word	0x00000008
        /*0140*/ 	.short	0x0100
        /*0142*/ 	.byte	0x04
	.zero		1


	//   ....[3]....
        /*0144*/ 	.word	0x000006d0
        /*0148*/ 	.word	0x000000ff
        /*014c*/ 	.word	0x00000040
        /*0150*/ 	.short	0x0100
        /*0152*/ 	.byte	0x04
	.zero		1


	//   ....[4]....
        /*0154*/ 	.word	0x000006e0
        /*0158*/ 	.word	0x000000ff
        /*015c*/ 	.word	0x00000010
        /*0160*/ 	.short	0x0100
        /*0162*/ 	.byte	0x04
	.zero		1


	//   ....[5]....
        /*0164*/ 	.word	0x000006f0
        /*0168*/ 	.word	0x000000ff
        /*016c*/ 	.word	0x00000048
        /*0170*/ 	.short	0x0100
        /*0172*/ 	.byte	0x04
	.zero		1


	//   ....[6]....
        /*0174*/ 	.word	0x00000700
        /*0178*/ 	.word	0x000000ff
        /*017c*/ 	.word	0x00000018
        /*0180*/ 	.short	0x0100
        /*0182*/ 	.byte	0x04
	.zero		1


	//   ....[7]....
        /*0184*/ 	.word	0x00000710
        /*0188*/ 	.word	0x000000ff
        /*018c*/ 	.word	0x00000050
        /*0190*/ 	.short	0x0100
        /*0192*/ 	.byte	0x04
	.zero		1


	//   ....[8]....
        /*0194*/ 	.word	0x00000720
        /*0198*/ 	.word	0x000000ff
        /*019c*/ 	.word	0x00000020
        /*01a0*/ 	.short	0x0100
        /*01a2*/ 	.byte	0x04
	.zero		1


	//   ....[9]....
        /*01a4*/ 	.word	0x00000730
        /*01a8*/ 	.word	0x000000ff
        /*01ac*/ 	.word	0x00000058
        /*01b0*/ 	.short	0x0100
        /*01b2*/ 	.byte	0x04
	.zero		1


	//   ....[10]....
        /*01b4*/ 	.word	0x00000740
        /*01b8*/ 	.word	0x000000ff
        /*01bc*/ 	.word	0x00000028
        /*01c0*/ 	.short	0x0100
        /*01c2*/ 	.byte	0x04
	.zero		1


	//   ....[11]....
        /*01c4*/ 	.word	0x00000750
        /*01c8*/ 	.word	0x000000ff
        /*01cc*/ 	.word	0x00000060
        /*01d0*/ 	.short	0x0100
        /*01d2*/ 	.byte	0x04
	.zero		1


	//   ....[12]....
        /*01d4*/ 	.word	0x00000760
        /*01d8*/ 	.word	0x000000ff
        /*01dc*/ 	.word	0x00000030
        /*01e0*/ 	.short	0x0100
        /*01e2*/ 	.byte	0x04
	.zero		1


	//   ....[13]....
        /*01e4*/ 	.word	0x00000770
        /*01e8*/ 	.word	0x000000ff
        /*01ec*/ 	.word	0x00000068
        /*01f0*/ 	.short	0x0100
        /*01f2*/ 	.byte	0x04
	.zero		1


	//   ....[14]....
        /*01f4*/ 	.word	0x00000890
        /*01f8*/ 	.word	0x000000ff
        /*01fc*/ 	.word	0x00000070
        /*0200*/ 	.short	0x0100
        /*0202*/ 	.byte	0x04
	.zero		1


	//   ....[15]....
        /*0204*/ 	.word	0x000008a0
        /*0208*/ 	.word	0x000000ff
        /*020c*/ 	.word	0x00000090
        /*0210*/ 	.short	0x0100
        /*0212*/ 	.byte	0x04
	.zero		1


	//   ....[16]....
        /*0214*/ 	.word	0x000008b0
        /*0218*/ 	.word	0x000000ff
        /*021c*/ 	.word	0x00000078
        /*0220*/ 	.short	0x0100
        /*0222*/ 	.byte	0x04
	.zero		1


	//   ....[17]....
        /*0224*/ 	.word	0x000008c0
        /*0228*/ 	.word	0x000000ff
        /*022c*/ 	.word	0x00000098
        /*0230*/ 	.short	0x0100
        /*0232*/ 	.byte	0x04
	.zero		1


	//   ....[18]....
        /*0234*/ 	.word	0x000008d0
        /*0238*/ 	.word	0x000000ff
        /*023c*/ 	.word	0x00000080
        /*0240*/ 	.short	0x0100
        /*0242*/ 	.byte	0x04
	.zero		1


	//   ....[19]....
        /*0244*/ 	.word	0x000008e0
        /*0248*/ 	.word	0x000000ff
        /*024c*/ 	.word	0x000000a0
        /*0250*/ 	.short	0x0100
        /*0252*/ 	.byte	0x04
	.zero		1


	//   ....[20]....
        /*0254*/ 	.word	0x000008f0
        /*0258*/ 	.word	0x000000ff
        /*025c*/ 	.word	0x00000088
        /*0260*/ 	.short	0x0100
        /*0262*/ 	.byte	0x04
	.zero		1


	//   ....[21]....
        /*0264*/ 	.word	0x00000900
        /*0268*/ 	.word	0x000000ff
        /*026c*/ 	.word	0x000000a8
        /*0270*/ 	.short	0x0100
        /*0272*/ 	.byte	0x04
	.zero		1


	//   ....[22]....
        /*0274*/ 	.word	0x000009e0
        /*0278*/ 	.word	0x000000ff
        /*027c*/ 	.word	0x000000b0
        /*0280*/ 	.short	0x0100
        /*0282*/ 	.byte	0x06
	.zero		1


	//   ....[23]....
        /*0284*/ 	.word	0x000009f0
        /*0288*/ 	.word	0x000000ff
        /*028c*/ 	.word	0x000000b8
        /*0290*/ 	.short	0x0100
        /*0292*/ 	.byte	0x06
	.zero		1


	//   ....[24]....
        /*0294*/ 	.word	0x00000b20
        /*0298*/ 	.word	0x000000ff
        /*029c*/ 	.word	0x000000c0
        /*02a0*/ 	.short	0x0100
        /*02a2*/ 	.byte	0x06
	.zero		1


	//   ....[25]....
        /*02a4*/ 	.word	0x00000b30
        /*02a8*/ 	.word	0x000000ff
        /*02ac*/ 	.word	0x000000d0
        /*02b0*/ 	.short	0x0100
        /*02b2*/ 	.byte	0x06
	.zero		1


	//   ....[26]....
        /*02b4*/ 	.word	0x00000b40
        /*02b8*/ 	.word	0x000000ff
        /*02bc*/ 	.word	0x000000c8
        /*02c0*/ 	.short	0x0100
        /*02c2*/ 	.byte	0x06
	.zero		1


	//   ....[27]....
        /*02c4*/ 	.word	0x00000b50
        /*02c8*/ 	.word	0x000000ff
        /*02cc*/ 	.word	0x000000d8
        /*02d0*/ 	.short	0x0100
        /*02d2*/ 	.byte	0x06
	.zero		1


	//   ....[28]....
        /*02d4*/ 	.word	0x00000c70
        /*02d8*/ 	.word	0x000000ff
        /*02dc*/ 	.word	0x000000e0
        /*02e0*/ 	.short	0x0100
        /*02e2*/ 	.byte	0x04
	.zero		1


	//   ....[29]....
        /*02e4*/ 	.word	0x00000c80
        /*02e8*/ 	.word	0x000000ff
        /*02ec*/ 	.word	0x000000f0
        /*02f0*/ 	.short	0x0100
        /*02f2*/ 	.byte	0x04
	.zero		1


	//   ....[30]....
        /*02f4*/ 	.word	0x00000c90
        /*02f8*/ 	.word	0x000000ff
        /*02fc*/ 	.word	0x000000e8
        /*0300*/ 	.short	0x0100
        /*0302*/ 	.byte	0x04
	.zero		1


	//   ....[31]....
        /*0304*/ 	.word	0x00000ca0
        /*0308*/ 	.word	0x000000ff
        /*030c*/ 	.word	0x000000f8
        /*0310*/ 	.short	0x0100
        /*0312*/ 	.byte	0x04
	.zero		1


	//   ....[32]....
        /*0314*/ 	.word	0x00000d90
        /*0318*/ 	.word	0x000000ff
        /*031c*/ 	.word	0x00000100
        /*0320*/ 	.short	0x0100
        /*0322*/ 	.byte	0x04
	.zero		1


	//   ....[33]....
        /*0324*/ 	.word	0x00000da0
        /*0328*/ 	.word	0x000000ff
        /*032c*/ 	.word	0x00000110
        /*0330*/ 	.short	0x0100
        /*0332*/ 	.byte	0x04
	.zero		1


	//   ....[34]....
        /*0334*/ 	.word	0x00000db0
        /*0338*/ 	.word	0x000000ff
        /*033c*/ 	.word	0x00000108
        /*0340*/ 	.short	0x0100
        /*0342*/ 	.byte	0x04
	.zero		1


	//   ....[35]....
        /*0344*/ 	.word	0x00000dc0
        /*0348*/ 	.word	0x000000ff
        /*034c*/ 	.word	0x00000118
        /*0350*/ 	.short	0x0100
        /*0352*/ 	.byte	0x04
	.zero		1


	//   ....[36]....
        /*0354*/ 	.word	0x00000ec0
        /*0358*/ 	.word	0x000000ff
        /*035c*/ 	.word	0x00000120
        /*0360*/ 	.short	0x0100
        /*0362*/ 	.byte	0x06
	.zero		1


	//   ....[37]....
        /*0364*/ 	.word	0x00001cb0
        /*0368*/ 	.word	0x00000003
        /*036c*/ 	.word	0x00000110
        /*0370*/ 	.short	0x010a
        /*0372*/ 	.byte	0xff
	.zero		1


	//   ....[38]....
        /*0374*/ 	.word	0x00001ce0
        /*0378*/ 	.word	0x00000003
        /*037c*/ 	.word	0x00000100
        /*0380*/ 	.short	0x0101
        /*0382*/ 	.byte	0xff
	.zero		1


	//   ....[39]....
        /*0384*/ 	.word	0x00001db0
        /*0388*/ 	.word	0x000000ff
        /*038c*/ 	.word	0x00000038
        /*0390*/ 	.short	0x010a
        /*0392*/ 	.byte	0x04
	.zero		1


	//   ....[40]....
        /*0394*/ 	.word	0x00001ec0
        /*0398*/ 	.word	0x000000ff
        /*039c*/ 	.word	0x00000038
        /*03a0*/ 	.short	0x010a
        /*03a2*/ 	.byte	0x05
	.zero		1


	//   ....[41]....
        /*03a4*/ 	.word	0x00002020
        /*03a8*/ 	.word	0x000000ff
        /*03ac*/ 	.word	0x00000038
        /*03b0*/ 	.short	0x010a
        /*03b2*/ 	.byte	0x07
	.zero		1


	//   ....[42]....
        /*03b4*/ 	.word	0x00002310
        /*03b8*/ 	.word	0x000000ff
        /*03bc*/ 	.word	0x000000b8
        /*03c0*/ 	.short	0x0101
        /*03c2*/ 	.byte	0x06
	.zero		1


	//   ....[43]....
        /*03c4*/ 	.word	0x00002330
        /*03c8*/ 	.word	0x000000ff
        /*03cc*/ 	.word	0x00000038
        /*03d0*/ 	.short	0x010a
        /*03d2*/ 	.byte	0x04
	.zero		1


	//   ....[44]....
        /*03d4*/ 	.word	0x000023b0
        /*03d8*/ 	.word	0x000000ff
        /*03dc*/ 	.word	0x00000038
        /*03e0*/ 	.short	0x010a
        /*03e2*/ 	.byte	0x07
	.zero		1


	//   ....[45]....
        /*03e4*/ 	.word	0x000024f0
        /*03e8*/ 	.word	0x000000ff
        /*03ec*/ 	.word	0x00000038
        /*03f0*/ 	.short	0x010a
        /*03f2*/ 	.byte	0x04
	.zero		1


	//   ....[46]....
        /*03f4*/ 	.word	0x00002820
        /*03f8*/ 	.word	0x00000003
        /*03fc*/ 	.word	0x000000c0
        /*0400*/ 	.short	0x010a
        /*0402*/ 	.byte	0xff
	.zero		1


	//   ....[47]....
        /*0404*/ 	.word	0x00002970
        /*0408*/ 	.word	0x00000000
        /*040c*/ 	.word	0x00000000
        /*0410*/ 	.short	0x0101
        /*0412*/ 	.byte	0xff
	.zero		1


	//   ....[48]....
        /*0414*/ 	.word	0x00002f30
        /*0418*/ 	.word	0x000000ff
        /*041c*/ 	.word	0x00000000
        /*0420*/ 	.short	0x010a
        /*0422*/ 	.byte	0x04
	.zero		1


	//   ....[49]....
        /*0424*/ 	.word	0x00002fc0
        /*0428*/ 	.word	0x000000ff
        /*042c*/ 	.word	0x00000000
        /*0430*/ 	.short	0x010a
        /*0432*/ 	.byte	0x05
	.zero		1


	//   ....[50]....
        /*0434*/ 	.word	0x00003050
        /*0438*/ 	.word	0x000000ff
        /*043c*/ 	.word	0x00000000
        /*0440*/ 	.short	0x010a
        /*0442*/ 	.byte	0x05
	.zero		1


	//   ....[51]....
        /*0444*/ 	.word	0x000030e0
        /*0448*/ 	.word	0x000000ff
        /*044c*/ 	.word	0x00000000
        /*0450*/ 	.short	0x010a
        /*0452*/ 	.byte	0x05
	.zero		1


	//   ....[52]....
        /*0454*/ 	.word	0x00003170
        /*0458*/ 	.word	0x000000ff
        /*045c*/ 	.word	0x00000000
        /*0460*/ 	.short	0x010a
        /*0462*/ 	.byte	0x05
	.zero		1


	//   ....[53]....
        /*0464*/ 	.word	0x00003200
        /*0468*/ 	.word	0x000000ff
        /*046c*/ 	.word	0x00000000
        /*0470*/ 	.short	0x010a
        /*0472*/ 	.byte	0x05
	.zero		1


	//   ....[54]....
        /*0474*/ 	.word	0x000032a0
        /*0478*/ 	.word	0x00000000
        /*047c*/ 	.word	0x00000000
        /*0480*/ 	.short	0x010a
        /*0482*/ 	.byte	0xff
	.zero		1


	//   ....[55]....
        /*0484*/ 	.word	0x000033c0
        /*0488*/ 	.word	0x00000002
        /*048c*/ 	.word	0x00000100
        /*0490*/ 	.short	0x010a
        /*0492*/ 	.byte	0xff
	.zero		1


	//   ....[56]....
        /*0494*/ 	.word	0x00003420
        /*0498*/ 	.word	0x00000004
        /*049c*/ 	.word	0x00000000
        /*04a0*/ 	.short	0x0101
        /*04a2*/ 	.byte	0xff
	.zero		1


	//   ....[57]....
        /*04a4*/ 	.word	0x00003440
        /*04a8*/ 	.word	0x000000ff
        /*04ac*/ 	.word	0x000000d0
        /*04b0*/ 	.short	0x010a
        /*04b2*/ 	.byte	0x04
	.zero		1


	//   ....[58]....
        /*04b4*/ 	.word	0x00003560
        /*04b8*/ 	.word	0x00000002
        /*04bc*/ 	.word	0x000000c0
        /*04c0*/ 	.short	0x010a
        /*04c2*/ 	.byte	0xff
	.zero		1


	//   ....[59]....
        /*04c4*/ 	.word	0x00003670
        /*04c8*/ 	.word	0x00000002
        /*04cc*/ 	.word	0x00000000
        /*04d0*/ 	.short	0x0101
        /*04d2*/ 	.byte	0xff
	.zero		1


	//   ....[60]....
        /*04d4*/ 	.word	0x00003700
        /*04d8*/ 	.word	0x000000ff
        /*04dc*/ 	.word	0x000000d0
        /*04e0*/ 	.short	0x0106
        /*04e2*/ 	.byte	0x04
	.zero		1


	//   ....[61]....
        /*04e4*/ 	.word	0x00003720
        /*04e8*/ 	.word	0x000000ff
        /*04ec*/ 	.word	0x000000d0
        /*04f0*/ 	.short	0x010a
        /*04f2*/ 	.byte	0x04
	.zero		1


	//   ....[62]....
        /*04f4*/ 	.word	0x000037b0
        /*04f8*/ 	.word	0x000000ff
        /*04fc*/ 	.word	0x000000d0
        /*0500*/ 	.short	0x0106
        /*0502*/ 	.byte	0x07
	.zero		1


	//   ....[63]....
        /*0504*/ 	.word	0x000037f0
        /*0508*/ 	.word	0x00000000
        /*050c*/ 	.word	0x000000d0
        /*0510*/ 	.short	0x010a
        /*0512*/ 	.byte	0xff
	.zero		1


	//   ....[64]....
        /*0514*/ 	.word	0x00003a30
        /*0518*/ 	.word	0x000000ff
        /*051c*/ 	.word	0x00000008
        /*0520*/ 	.short	0x010a
        /*0522*/ 	.byte	0x05
	.zero		1


	//   ....[65]....
        /*0524*/ 	.word	0x00003a50
        /*0528*/ 	.word	0x000000ff
        /*052c*/ 	.word	0x00000008
        /*0530*/ 	.short	0x010a
        /*0532*/ 	.byte	0x05
	.zero		1


	//   ....[66]....
        /*0534*/ 	.word	0x00003be0
        /*0538*/ 	.word	0x000000ff
        /*053c*/ 	.word	0x00000008
        /*0540*/ 	.short	0x010a
        /*0542*/ 	.byte	0x05
	.zero		1


	//   ....[67]....
        /*0544*/ 	.word	0x00003c00
        /*0548*/ 	.word	0x000000ff
        /*054c*/ 	.word	0x00000008
        /*0550*/ 	.short	0x010a
        /*0552*/ 	.byte	0x05
	.zero		1


	//   ....[68]....
        /*0554*/ 	.word	0x00003cc0
        /*0558*/ 	.word	0x000000ff
        /*055c*/ 	.word	0x00000000
        /*0560*/ 	.short	0x0101
        /*0562*/ 	.byte	0x04
	.zero		1


	//   ....[69]....
        /*0564*/ 	.word	0x00004280
        /*0568*/ 	.word	0x00000000
        /*056c*/ 	.word	0x000000c0
        /*0570*/ 	.short	0x010a
        /*0572*/ 	.byte	0xff
	.zero		1


	//   ....[70]....
        /*0574*/ 	.word	0x00004340
        /*0578*/ 	.word	0x00000000
        /*057c*/ 	.word	0x00000000
        /*0580*/ 	.short	0x0101
        /*0582*/ 	.byte	0xff
	.zero		1


	//   ....[71]....
        /*0584*/ 	.word	0x00004400
        /*0588*/ 	.word	0x000000ff
        /*058c*/ 	.word	0x00000000
        /*0590*/ 	.short	0x010a
        /*0592*/ 	.byte	0x04
	.zero		1


	//   ....[72]....
        /*0594*/ 	.word	0x00004410
        /*0598*/ 	.word	0x000000ff
        /*059c*/ 	.word	0x000000f0
        /*05a0*/ 	.short	0x010a
        /*05a2*/ 	.byte	0x3a
	.zero		1


	//   ....[73]....
        /*05a4*/ 	.word	0x000044c0
        /*05a8*/ 	.word	0x000000ff
        /*05ac*/ 	.word	0x00000000
        /*05b0*/ 	.short	0x010a
        /*05b2*/ 	.byte	0x07
	.zero		1


	//   ....[74]....
        /*05b4*/ 	.word	0x000045f0
        /*05b8*/ 	.word	0x000000ff
        /*05bc*/ 	.word	0x00000000
        /*05c0*/ 	.short	0x010a
        /*05c2*/ 	.byte	0x04
	.zero		1


	//   ....[75]....
        /*05c4*/ 	.word	0x000049c0
        /*05c8*/ 	.word	0x000000ff
        /*05cc*/ 	.word	0x00000000
        /*05d0*/ 	.short	0x010a
        /*05d2*/ 	.byte	0x04
	.zero		1


	//   ....[76]....
        /*05d4*/ 	.word	0x00004a60
        /*05d8*/ 	.word	0x00000000
        /*05dc*/ 	.word	0x00000000
        /*05e0*/ 	.short	0x010a
        /*05e2*/ 	.byte	0xff
	.zero		1


	//   ....[77]....
        /*05e4*/ 	.word	0x00004aa0
        /*05e8*/ 	.word	0x00000000
        /*05ec*/ 	.word	0x00000000
        /*05f0*/ 	.short	0x010a
        /*05f2*/ 	.byte	0xff
	.zero		1


	//   ....[78]....
        /*05f4*/ 	.word	0x00004b10
        /*05f8*/ 	.word	0x000000ff
        /*05fc*/ 	.word	0x00000000
        /*0600*/ 	.short	0x0101
        /*0602*/ 	.byte	0x04
	.zero		1


	//   ....[79]....
        /*0604*/ 	.word	0x00004b50
        /*0608*/ 	.word	0x000000ff
        /*060c*/ 	.word	0x00000120
        /*0610*/ 	.short	0x010a
        /*0612*/ 	.byte	0x22
	.zero		1


	//   ....[80]....
        /*0614*/ 	.word	0x00004ba0
        /*0618*/ 	.word	0x000000ff
        /*061c*/ 	.word	0x00000000
        /*0620*/ 	.short	0x0101
        /*0622*/ 	.byte	0x04
	.zero		1


	//   ....[81]....
        /*0624*/ 	.word	0x00005040
        /*0628*/ 	.word	0x0000000c
        /*062c*/ 	.word	0x000000c0
        /*0630*/ 	.short	0x010a
        /*0632*/ 	.byte	0xff
	.zero		1


	//   ....[82]....
        /*0634*/ 	.word	0x000051b0
        /*0638*/ 	.word	0x00000000
        /*063c*/ 	.word	0x00000000
        /*0640*/ 	.short	0x0101
        /*0642*/ 	.byte	0xff
	.zero		1


	//   ....[83]....
        /*0644*/ 	.word	0x00005640
        /*0648*/ 	.word	0x000000ff
        /*064c*/ 	.word	0x000000b8
        /*0650*/ 	.short	0x010a
        /*0652*/ 	.byte	0x15
	.zero		1


	//   ....[84]....
        /*0654*/ 	.word	0x000057c0
        /*0658*/ 	.word	0x000000ff
        /*065c*/ 	.word	0x00000090
        /*0660*/ 	.short	0x010a
        /*0662*/ 	.byte	0x15
	.zero		1


	//   ....[85]....
        /*0664*/ 	.word	0x00005940
        /*0668*/ 	.word	0x000000ff
        /*066c*/ 	.word	0x00000070
        /*0670*/ 	.short	0x010b
        /*0672*/ 	.byte	0x15
	.zero		1


	//   ....[86]....
        /*0674*/ 	.word	0x00005950
        /*0678*/ 	.word	0x000000ff
        /*067c*/ 	.word	0x00000000
        /*0680*/ 	.short	0x0101
        /*0682*/ 	.byte	0x06
	.zero		1


	//   ....[87]....
        /*0684*/ 	.word	0x00005960
        /*0688*/ 	.word	0x000000ff
        /*068c*/ 	.word	0x00000098
        /*0690*/ 	.short	0x010a
        /*0692*/ 	.byte	0x15
	.zero		1


	//   ....[88]....
        /*0694*/ 	.word	0x00005ac0
        /*0698*/ 	.word	0x000000ff
        /*069c*/ 	.word	0x00000078
        /*06a0*/ 	.short	0x010b
        /*06a2*/ 	.byte	0x15
	.zero		1


	//   ....[89]....
        /*06a4*/ 	.word	0x00005ad0
        /*06a8*/ 	.word	0x000000ff
        /*06ac*/ 	.word	0x00000000
        /*06b0*/ 	.short	0x0101
        /*06b2*/ 	.byte	0x06
	.zero		1


	//   ....[90]....
        /*06b4*/ 	.word	0x00005ae0
        /*06b8*/ 	.word	0x000000ff
        /*06bc*/ 	.word	0x000000a0
        /*06c0*/ 	.short	0x010a
        /*06c2*/ 	.byte	0x15
	.zero		1


	//   ....[91]....
        /*06c4*/ 	.word	0x00005c30
        /*06c8*/ 	.word	0x000000ff
        /*06cc*/ 	.word	0x00000080
        /*06d0*/ 	.short	0x010b
        /*06d2*/ 	.byte	0x15
	.zero		1


	//   ....[92]....
        /*06d4*/ 	.word	0x00005c40
        /*06d8*/ 	.word	0x000000ff
        /*06dc*/ 	.word	0x00000000
        /*06e0*/ 	.short	0x0101
        /*06e2*/ 	.byte	0x06
	.zero		1


	//   ....[93]....
        /*06e4*/ 	.word	0x00005c50
        /*06e8*/ 	.word	0x000000ff
        /*06ec*/ 	.word	0x000000a8
        /*06f0*/ 	.short	0x010a
        /*06f2*/ 	.byte	0x15
	.zero		1


	//   ....[94]....
        /*06f4*/ 	.word	0x00005e40
        /*06f8*/ 	.word	0x000000ff
        /*06fc*/ 	.word	0x00000088
        /*0700*/ 	.short	0x010b
        /*0702*/ 	.byte	0x15
	.zero		1


	//   ....[95]....
        /*0704*/ 	.word	0x00005e50
        /*0708*/ 	.word	0x000000ff
        /*070c*/ 	.word	0x00000000
        /*0710*/ 	.short	0x0101
        /*0712*/ 	.byte	0x25
	.zero		1


	//   ....[96]....
        /*0714*/ 	.word	0x00005e90
        /*0718*/ 	.word	0x000000ff
        /*071c*/ 	.word	0x00000090
        /*0720*/ 	.short	0x010a
        /*0722*/ 	.byte	0x15
	.zero		1


	//   ....[97]....
        /*0724*/ 	.word	0x00005eb0
        /*0728*/ 	.word	0x000000ff
        /*072c*/ 	.word	0x00000098
        /*0730*/ 	.short	0x010a
        /*0732*/ 	.byte	0x15
	.zero		1


	//   ....[98]....
        /*0734*/ 	.word	0x00005ed0
        /*0738*/ 	.word	0x000000ff
        /*073c*/ 	.word	0x000000a0
        /*0740*/ 	.short	0x010a
        /*0742*/ 	.byte	0x15
	.zero		1


	//   ....[99]....
        /*0744*/ 	.word	0x00005f10
        /*0748*/ 	.word	0x00000000
        /*074c*/ 	.word	0x000000a8
        /*0750*/ 	.short	0x010a
        /*0752*/ 	.byte	0xff
	.zero		1


	//   ....[100]....
        /*0754*/ 	.word	0x00006220
        /*0758*/ 	.word	0x00000003
        /*075c*/ 	.word	0x000000c0
        /*0760*/ 	.short	0x010a
        /*0762*/ 	.byte	0xff
	.zero		1


	//   ....[101]....
        /*0764*/ 	.word	0x000063a0
        /*0768*/ 	.word	0x00000000
        /*076c*/ 	.word	0x00000000
        /*0770*/ 	.short	0x0101
        /*0772*/ 	.byte	0xff
	.zero		1


	//   ....[102]....
        /*0774*/ 	.word	0x00006eb0
        /*0778*/ 	.word	0x000000ff
        /*077c*/ 	.word	0x00000070
        /*0780*/ 	.short	0x010a
        /*0782*/ 	.byte	0x2c
	.zero		1


	//   ....[103]....
        /*0784*/ 	.word	0x00006ed0
        /*0788*/ 	.word	0x00000065
        /*078c*/ 	.word	0x000000e0
        /*0790*/ 	.short	0x010a
        /*0792*/ 	.byte	0xff
	.zero		1


	//   ....[104]....
        /*0794*/ 	.word	0x00006fc0
        /*0798*/ 	.word	0x000000ff
        /*079c*/ 	.word	0x00000070
        /*07a0*/ 	.short	0x010a
        /*07a2*/ 	.byte	0x2c
	.zero		1


	//   ....[105]....
        /*07a4*/ 	.word	0x000070b0
        /*07a8*/ 	.word	0x00000065
        /*07ac*/ 	.word	0x000000e0
        /*07b0*/ 	.short	0x010a
        /*07b2*/ 	.byte	0xff
	.zero		1


	//   ....[106]....
        /*07b4*/ 	.word	0x00007b80
        /*07b8*/ 	.word	0x00000000
        /*07bc*/ 	.word	0x00000000
        /*07c0*/ 	.short	0x0101
        /*07c2*/ 	.byte	0xff
	.zero		1


	//   ....[107]....
        /*07c4*/ 	.word	0x00007b90
        /*07c8*/ 	.word	0x00000003
        /*07cc*/ 	.word	0x00000070
        /*07d0*/ 	.short	0x010a
        /*07d2*/ 	.byte	0xff
	.zero		1


	//   ....[108]....
        /*07d4*/ 	.word	0x00007c70
        /*07d8*/ 	.word	0x00000003
        /*07dc*/ 	.word	0x00000070
        /*07e0*/ 	.short	0x010a
        /*07e2*/ 	.byte	0xff
	.zero		1


	//   ....[109]....
        /*07e4*/ 	.word	0x000087e0
        /*07e8*/ 	.word	0x0000003d
        /*07ec*/ 	.word	0x00000000
        /*07f0*/ 	.short	0x0101
        /*07f2*/ 	.byte	0xff
	.zero		1


	//   ....[110]....
        /*07f4*/ 	.word	0x00008800
        /*07f8*/ 	.word	0x0000003e
        /*07fc*/ 	.word	0x00000070
        /*0800*/ 	.short	0x010a
        /*0802*/ 	.byte	0xff
	.zero		1


	//   ....[111]....
        /*0804*/ 	.word	0x000088d0
        /*0808*/ 	.word	0x0000003e
        /*080c*/ 	.word	0x00000070
        /*0810*/ 	.short	0x010a
        /*0812*/ 	.byte	0xff
	.zero		1


	//   ....[112]....
        /*0814*/ 	.word	0x00009440
        /*0818*/ 	.word	0x0000003d
        /*081c*/ 	.word	0x00000000
        /*0820*/ 	.short	0x0101
        /*0822*/ 	.byte	0xff
	.zero		1


	//   ....[113]....
        /*0824*/ 	.word	0x00009460
        /*0828*/ 	.word	0x0000003e
        /*082c*/ 	.word	0x00000070
        /*0830*/ 	.short	0x010a
        /*0832*/ 	.byte	0xff
	.zero		1


	//   ....[114]....
        /*0834*/ 	.word	0x00009530
        /*0838*/ 	.word	0x0000003e
        /*083c*/ 	.word	0x00000070
        /*0840*/ 	.short	0x010a
        /*0842*/ 	.byte	0xff
	.zero		1


	//   ....[115]....
        /*0844*/ 	.word	0x00009920
        /*0848*/ 	.word	0x00000065
        /*084c*/ 	.word	0x00000000
        /*0850*/ 	.short	0x0101
        /*0852*/ 	.byte	0xff
	.zero		1


	//   ....[116]....
        /*0854*/ 	.word	0x0000a0f0
        /*0858*/ 	.word	0x00000002
        /*085c*/ 	.word	0x00000000
        /*0860*/ 	.short	0x0101
        /*0862*/ 	.byte	0xff
	.zero		1


	//   ....[117]....
        /*0864*/ 	.word	0x0000a3a0
        /*0868*/ 	.word	0x000000ff
        /*086c*/ 	.word	0x00000000
        /*0870*/ 	.short	0x0101
        /*0872*/ 	.byte	0x06
	.zero		1


	//   ....[118]....
        /*0874*/ 	.word	0x0000a3c0
        /*0878*/ 	.word	0x00000003
        /*087c*/ 	.word	0x00000110
        /*0880*/ 	.short	0x010a
        /*0882*/ 	.byte	0xff
	.zero		1


	//   ....[119]....
        /*0884*/ 	.word	0x0000a420
        /*0888*/ 	.word	0x00000000
        /*088c*/ 	.word	0x00000038
        /*0890*/ 	.short	0x010a
        /*0892*/ 	.byte	0xff
	.zero		1


	//   ....[120]....
        /*0894*/ 	.word	0x0000a480
        /*0898*/ 	.word	0x00000000
        /*089c*/ 	.word	0x00000038
        /*08a0*/ 	.short	0x010a
        /*08a2*/ 	.byte	0xff
	.zero		1


	//   ....[121]....
        /*08a4*/ 	.word	0x0000a4d0
        /*08a8*/ 	.word	0x00000003
        /*08ac*/ 	.word	0x000000c0
        /*08b0*/ 	.short	0x010a
        /*08b2*/ 	.byte	0xff
	.zero		1


	//   ....[122]....
        /*08b4*/ 	.word	0x0000a530
        /*08b8*/ 	.word	0x00000000
        /*08bc*/ 	.word	0x00000000
        /*08c0*/ 	.short	0x010a
        /*08c2*/ 	.byte	0xff
	.zero		1


	//   ....[123]....
        /*08c4*/ 	.word	0x0000a590
        /*08c8*/ 	.word	0x00000000
        /*08cc*/ 	.word	0x00000000
        /*08d0*/ 	.short	0x010a
        /*08d2*/ 	.byte	0xff
	.zero		1


	//   ....[124]....
        /*08d4*/ 	.word	0x0000a5f0
        /*08d8*/ 	.word	0x00000000
        /*08dc*/ 	.word	0x00000000
        /*08e0*/ 	.short	0x010a
        /*08e2*/ 	.byte	0xff
	.zero		1


	//   ....[125]....
        /*08e4*/ 	.word	0x0000a650
        /*08e8*/ 	.word	0x00000000
        /*08ec*/ 	.word	0x00000000
        /*08f0*/ 	.short	0x010a
        /*08f2*/ 	.byte	0xff
	.zero		1


	//   ....[126]....
        /*08f4*/ 	.word	0x0000a6b0
        /*08f8*/ 	.word	0x00000000
        /*08fc*/ 	.word	0x00000000
        /*0900*/ 	.short	0x010a
        /*0902*/ 	.byte	0xff
	.zero		1


	//   ....[127]....
        /*0904*/ 	.word	0x0000a710
        /*0908*/ 	.word	0x00000000
        /*090c*/ 	.word	0x00000000
        /*0910*/ 	.short	0x010a
        /*0912*/ 	.byte	0xff
	.zero		1


	//   ....[128]....
        /*0914*/ 	.word	0x0000a760
        /*0918*/ 	.word	0x00000002
        /*091c*/ 	.word	0x00000100
        /*0920*/ 	.short	0x010a
        /*0922*/ 	.byte	0xff
	.zero		1


	//   ....[129]....
        /*0924*/ 	.word	0x0000a7c0
        /*0928*/ 	.word	0x00000002
        /*092c*/ 	.word	0x000000d0
        /*0930*/ 	.short	0x010a
        /*0932*/ 	.byte	0xff
	.zero		1


	//   ....[130]....
        /*0934*/ 	.word	0x0000a810
        /*0938*/ 	.word	0x00000002
        /*093c*/ 	.word	0x000000c0
        /*0940*/ 	.short	0x010a
        /*0942*/ 	.byte	0xff
	.zero		1


	//   ....[131]....
        /*0944*/ 	.word	0x0000a870
        /*0948*/ 	.word	0x00000000
        /*094c*/ 	.word	0x000000d0
        /*0950*/ 	.short	0x010a
        /*0952*/ 	.byte	0xff
	.zero		1


	//   ....[132]....
        /*0954*/ 	.word	0x0000a8d0
        /*0958*/ 	.word	0x00000000
        /*095c*/ 	.word	0x00000008
        /*0960*/ 	.short	0x010a
        /*0962*/ 	.byte	0xff
	.zero		1


	//   ....[133]....
        /*0964*/ 	.word	0x0000a9c0
        /*0968*/ 	.word	0x00000000
        /*096c*/ 	.word	0x00000008
        /*0970*/ 	.short	0x010a
        /*0972*/ 	.byte	0xff
	.zero		1


	//   ....[134]....
        /*0974*/ 	.word	0x0000aa10
        /*0978*/ 	.word	0x00000000
        /*097c*/ 	.word	0x000000c0
        /*0980*/ 	.short	0x010a
        /*0982*/ 	.byte	0xff
	.zero		1


	//   ....[135]....
        /*0984*/ 	.word	0x0000aa70
        /*0988*/ 	.word	0x00000000
        /*098c*/ 	.word	0x000000f0
        /*0990*/ 	.short	0x010a
        /*0992*/ 	.byte	0xff
	.zero		1


	//   ....[136]....
        /*0994*/ 	.word	0x0000aad0
        /*0998*/ 	.word	0x00000000
        /*099c*/ 	.word	0x00000000
        /*09a0*/ 	.short	0x010a
        /*09a2*/ 	.byte	0xff
	.zero		1


	//   ....[137]....
        /*09a4*/ 	.word	0x0000ab30
        /*09a8*/ 	.word	0x00000000
        /*09ac*/ 	.word	0x00000000
        /*09b0*/ 	.short	0x010a
        /*09b2*/ 	.byte	0xff
	.zero		1


	//   ....[138]....
        /*09b4*/ 	.word	0x0000ab90
        /*09b8*/ 	.word	0x00000000
        /*09bc*/ 	.word	0x00000120
        /*09c0*/ 	.short	0x010a
        /*09c2*/ 	.byte	0xff
	.zero		1


	//   ....[139]....
        /*09c4*/ 	.word	0x0000abe0
        /*09c8*/ 	.word	0x0000000c
        /*09cc*/ 	.word	0x000000c0
        /*09d0*/ 	.short	0x010a
        /*09d2*/ 	.byte	0xff
	.zero		1


	//   ....[140]....
        /*09d4*/ 	.word	0x0000ac40
        /*09d8*/ 	.word	0x00000000
        /*09dc*/ 	.word	0x000000b8
        /*09e0*/ 	.short	0x010a
        /*09e2*/ 	.byte	0xff
	.zero		1


	//   ....[141]....
        /*09e4*/ 	.word	0x0000aca0
        /*09e8*/ 	.word	0x00000000
        /*09ec*/ 	.word	0x00000090
        /*09f0*/ 	.short	0x010a
        /*09f2*/ 	.byte	0xff
	.zero		1


	//   ....[142]....
        /*09f4*/ 	.word	0x0000ad00
        /*09f8*/ 	.word	0x00000000
        /*09fc*/ 	.word	0x00000098
        /*0a00*/ 	.short	0x010a
        /*0a02*/ 	.byte	0xff
	.zero		1


	//   ....[143]....
        /*0a04*/ 	.word	0x0000ad60
        /*0a08*/ 	.word	0x00000000
        /*0a0c*/ 	.word	0x000000a0
        /*0a10*/ 	.short	0x010a
        /*0a12*/ 	.byte	0xff
	.zero		1


	//   ....[144]....
        /*0a14*/ 	.word	0x0000adc0
        /*0a18*/ 	.word	0x00000000
        /*0a1c*/ 	.word	0x000000a8
        /*0a20*/ 	.short	0x010a
        /*0a22*/ 	.byte	0xff
	.zero		1


	//   ....[145]....
        /*0a24*/ 	.word	0x0000ae20
        /*0a28*/ 	.word	0x00000000
        /*0a2c*/ 	.word	0x00000090
        /*0a30*/ 	.short	0x010a
        /*0a32*/ 	.byte	0xff
	.zero		1


	//   ....[146]....
        /*0a34*/ 	.word	0x0000ae80
        /*0a38*/ 	.word	0x00000000
        /*0a3c*/ 	.word	0x00000098
        /*0a40*/ 	.short	0x010a
        /*0a42*/ 	.byte	0xff
	.zero		1


	//   ....[147]....
        /*0a44*/ 	.word	0x0000aee0
        /*0a48*/ 	.word	0x00000000
        /*0a4c*/ 	.word	0x000000a0
        /*0a50*/ 	.short	0x010a
        /*0a52*/ 	.byte	0xff
	.zero		1


	//   ....[148]....
        /*0a54*/ 	.word	0x0000af30
        /*0a58*/ 	.word	0x00000003
        /*0a5c*/ 	.word	0x000000c0
        /*0a60*/ 	.short	0x010a
        /*0a62*/ 	.byte	0xff
	.zero		1


	//   ....[149]....
        /*0a64*/ 	.word	0x0000af90
        /*0a68*/ 	.word	0x00000002
        /*0a6c*/ 	.word	0x00000070
        /*0a70*/ 	.short	0x010a
        /*0a72*/ 	.byte	0xff
	.zero		1


	//   ....[150]....
        /*0a74*/ 	.word	0x0000afe0
        /*0a78*/ 	.word	0x00000065
        /*0a7c*/ 	.word	0x000000e0
        /*0a80*/ 	.short	0x010a
        /*0a82*/ 	.byte	0xff
	.zero		1


	//   ....[151]....
        /*0a84*/ 	.word	0x0000b030
        /*0a88*/ 	.word	0x00000003
        /*0a8c*/ 	.word	0x00000070
        /*0a90*/ 	.short	0x010a
        /*0a92*/ 	.byte	0xff
	.zero		1


	//   ....[152]....
        /*0a94*/ 	.word	0x0000b080
        /*0a98*/ 	.word	0x0000003e
        /*0a9c*/ 	.word	0x00000070
        /*0aa0*/ 	.short	0x010a
        /*0aa2*/ 	.byte	0xff
	.zero		1


	//   ....[153]....
        /*0aa4*/ 	.word	0x0000b0d0
        /*0aa8*/ 	.word	0x0000003e
        /*0aac*/ 	.word	0x00000070
        /*0ab0*/ 	.short	0x010a
        /*0ab2*/ 	.byte	0xff
	.zero		1


	//----- nvinfo : EIATTR_NUM_MBARRIERS
	.align		4
.L_47:
        /*0ab4*/ 	.byte	0x03, 0x38
        /*0ab6*/ 	.short	0x0025


	//----- nvinfo : EIATTR_EXIT_INSTR_OFFSETS
	.align		4
        /*0ab8*/ 	.byte	0x04, 0x1c
        /*0aba*/ 	.short	(.L_49 - .L_48)


	//   ....[0]....
.L_48:
        /*0abc*/ 	.word	0x000032d0


	//   ....[1]....
        /*0ac0*/ 	.word	0x000037c0


	//   ....[2]....
        /*0ac4*/ 	.word	0x00003820


	//   ....[3]....
        /*0ac8*/ 	.word	0x00004dd0


	//   ....[4]....
        /*0acc*/ 	.word	0x00005f40


	//   ....[5]....
        /*0ad0*/ 	.word	0x00005f80


	//   ....[6]....
        /*0ad4*/ 	.word	0x0000a2a0


	//   ....[7]....
        /*0ad8*/ 	.word	0x0000a310


	//   ....[8]....
        /*0adc*/ 	.word	0x0000a340


	//   ....[9]....
        /*0ae0*/ 	.word	0x0000a3b0


	//----- nvinfo : EIATTR_MAX_THREADS
	.align		4
.L_49:
        /*0ae4*/ 	.byte	0x04, 0x05
        /*0ae6*/ 	.short	(.L_51 - .L_50)
.L_50:
        /*0ae8*/ 	.word	0x00000100
        /*0aec*/ 	.word	0x00000001
        /*0af0*/ 	.word	0x00000001


	//----- nvinfo : EIATTR_CRS_STACK_SIZE
	.align		4
.L_51:
        /*0af4*/ 	.byte	0x04, 0x1e
        /*0af6*/ 	.short	(.L_53 - .L_52)
.L_52:
        /*0af8*/ 	.word	0x00000000


	//----- nvinfo : EIATTR_CBANK_PARAM_SIZE
	.align		4
.L_53:
        /*0afc*/ 	.byte	0x03, 0x19
        /*0afe*/ 	.short	0x0c00


	//----- nvinfo : EIATTR_PARAM_CBANK
	.align		4
        /*0b00*/ 	.byte	0x04, 0x0a
        /*0b02*/ 	.short	(.L_55 - .L_54)
	.align		4
.L_54:
        /*0b04*/ 	.word	index@(.nv.constant0._ZN7cutlass13device_kernelINS_4gemm6kernel13GemmUniversalIN4cute5tupleIJiiiiEEENS1_10collective13CollectiveMmaINS1_46MainloopSm100TmaUmmaWarpSpecializedBlockScaledILi7ELi2ELi2ENS5_IJNS4_1CILi4EEENSA_ILi2EEENSA_ILi1EEEEEEEENS5_IJNSA_ILi256EEENSA_ILi128EEESG_EEENS5_IJNS_12float_e2m1_tENS_13float_ue8m0_tEEEENS5_IJNS5_IJlSD_lEEENS4_6LayoutINS5_IJNS5_IJNS5_IJNSA_ILi32EEESB_EEEiEEESQ_NS5_IJSD_iEEEEEENS5_IJNS5_IJNS5_IJNSA_ILi16EEESB_EEEiEEENS5_IJNS5_IJNSA_ILi0EEESD_EEENSA_ILi512EEEEEENS5_IJSW_iEEEEEEEEEEESL_S13_NS4_8TiledMMAINS4_8MMA_AtomIJNS4_23SM100_MMA_MXF4_2x1SM_SSISJ_SJ_fSK_Li256ELi128ELi32ELNS4_4UMMA5MajorE0ELS18_0ELNS17_7ScaleInE0ELS19_0EEEEEENSN_INS5_IJSD_SD_SD_EEENS5_IJSW_SW_SW_EEEEENS5_IJNS4_10UnderscoreES1F_S1F_EEEEENS5_IJNS4_28SM100_TMA_2SM_LOAD_MULTICASTES1I_EEENS5_IJNS4_14ComposedLayoutINS4_7SwizzleILi3ELi4ELi3EEENS4_18smem_ptr_flag_bitsILi4EEENSN_INS5_IJNSA_ILi8EEESG_EEENS5_IJSG_SD_EEEEEEENSN_INS5_IJNS5_IJNS5_IJSP_SD_EEENS5_IJSO_SC_EEEEEESD_NS5_IJSC_SC_EEEEEENS5_IJNS5_IJNS5_IJSU_SY_EEESX_EEESW_NS5_IJSC_SY_EEEEEEEEEEEvNS4_8identityES1J_S24_vS25_EENS_8epilogue10collective18CollectiveEpilogueINS27_23Sm100TmaWarpSpecializedILi4ELi2ELi32ELb1ELb0EEEJNS5_IJSH_SH_SG_EEENS5_IJNSN_ISH_SD_EENSN_ISO_SD_EEEEENS_10bfloat16_tESM_S2G_SM_NS27_6fusion15FusionCallbacksIS2B_NS2H_17LinearCombinationIS2G_fS2G_fLNS_15FloatRoundStyleE2EEES2C_S2F_JEEENS4_5SM1004TMEM4LOAD26SM100_TMEM_LOAD_32dp32b32xENS4_13SM90_TMA_LOADENS1K_INS1L_ILi2ELi4ELi3EEENS1N_ILi16EEENSN_INS5_IJS1P_SO_EEENS5_IJSO_SD_EEEEEEENS4_39AutoVectorizingCopyWithAssumedAlignmentILi128EEENS4_14SM90_TMA_STOREES2X_S2Z_S2Z_EEEvvEEEEvNT_6ParamsE)
        /*0b08*/ 	.short	0x0380
        /*0b0a*/ 	.short	0x0c00


	//----- nvinfo : EIATTR_SW_WAR
	.align		4
.L_55:
        /*0b0c*/ 	.byte	0x04, 0x36
        /*0b0e*/ 	.short	(.L_57 - .L_56)
.L_56:
        /*0b10*/ 	.word	0x00000008
.L_57:


//--------------------- .nv.callgraph             --------------------------
	.section	.nv.callgraph,"",@"SHT_CUDA_CALLGRAPH"
	.align	4
	.sectionentsize	8
	.align		4
        /*0000*/ 	.word	0x00000000
	.align		4
        /*0004*/ 	.word	0xffffffff
	.align		4
        /*0008*/ 	.word	index@(_ZN7cutlass13device_kernelINS_4gemm6kernel13GemmUniversalIN4cute5tupleIJiiiiEEENS1_10collective13CollectiveMmaINS1_46MainloopSm100TmaUmmaWarpSpecializedBlockScaledILi7ELi2ELi2ENS5_IJNS4_1CILi4EEENSA_ILi2EEENSA_ILi1EEEEEEEENS5_IJNSA_ILi256EEENSA_ILi128EEESG_EEENS5_IJNS_12float_e2m1_tENS_13float_ue8m0_tEEEENS5_IJNS5_IJlSD_lEEENS4_6LayoutINS5_IJNS5_IJNS5_IJNSA_ILi32EEESB_EEEiEEESQ_NS5_IJSD_iEEEEEENS5_IJNS5_IJNS5_IJNSA_ILi16EEESB_EEEiEEENS5_IJNS5_IJNSA_ILi0EEESD_EEENSA_ILi512EEEEEENS5_IJSW_iEEEEEEEEEEESL_S13_NS4_8TiledMMAINS4_8MMA_AtomIJNS4_23SM100_MMA_MXF4_2x1SM_SSISJ_SJ_fSK_Li256ELi128ELi32ELNS4_4UMMA5MajorE0ELS18_0ELNS17_7ScaleInE0ELS19_0EEEEEENSN_INS5_IJSD_SD_SD_EEENS5_IJSW_SW_SW_EEEEENS5_IJNS4_10UnderscoreES1F_S1F_EEEEENS5_IJNS4_28SM100_TMA_2SM_LOAD_MULTICASTES1I_EEENS5_IJNS4_14ComposedLayoutINS4_7SwizzleILi3ELi4ELi3EEENS4_18smem_ptr_flag_bitsILi4EEENSN_INS5_IJNSA_ILi8EEESG_EEENS5_IJSG_SD_EEEEEEENSN_INS5_IJNS5_IJNS5_IJSP_SD_EEENS5_IJSO_SC_EEEEEESD_NS5_IJSC_SC_EEEEEENS5_IJNS5_IJNS5_IJSU_SY_EEESX_EEESW_NS5_IJSC_SY_EEEEEEEEEEEvNS4_8identityES1J_S24_vS25_EENS_8epilogue10collective18CollectiveEpilogueINS27_23Sm100TmaWarpSpecializedILi4ELi2ELi32ELb1ELb0EEEJNS5_IJSH_SH_SG_EEENS5_IJNSN_ISH_SD_EENSN_ISO_SD_EEEEENS_10bfloat16_tESM_S2G_SM_NS27_6fusion15FusionCallbacksIS2B_NS2H_17LinearCombinationIS2G_fS2G_fLNS_15FloatRoundStyleE2EEES2C_S2F_JEEENS4_5SM1004TMEM4LOAD26SM100_TMEM_LOAD_32dp32b32xENS4_13SM90_TMA_LOADENS1K_INS1L_ILi2ELi4ELi3EEENS1N_ILi16EEENSN_INS5_IJS1P_SO_EEENS5_IJSO_SD_EEEEEEENS4_39AutoVectorizingCopyWithAssumedAlignmentILi128EEENS4_14SM90_TMA_STOREES2X_S2Z_S2Z_EEEvvEEEEvNT_6ParamsE)
	.align		4
        /*000c*/ 	.word	index@(__assertfail)
	.align		4
        /*0010*/ 	.word	0x00000000
	.align		4
        /*0014*/ 	.word	0xfffffffe
	.align		4
        /*0018*/ 	.word	0x00000000
	.align		4
        /*001c*/ 	.word	0xfffffffd
	.align		4
        /*0020*/ 	.word	0x00000000
	.align		4
        /*0024*/ 	.word	0xfffffffc


//--------------------- .nv.constant4             --------------------------
	.section	.nv.constant4,"a",@progbits
	.align	8
	.align		8
.nv.constant4:
        /*0000*/ 	.dword	__assertfail
	.align		8
        /*0008*/ 	.dword	__unnamed_1
	.align		8
        /*0010*/ 	.dword	__unnamed_2
	.align		8
        /*0018*/ 	.dword	_ZN40_INTERNAL_5521e8fb_4_k_cu_16ce63f4_368354cuda3std3__45__cpo5beginE
	.align		8
        /*0020*/ 	.dword	_ZN40_INTERNAL_5521e8fb_4_k_cu_16ce63f4_368354cuda3std3__45__cpo3endE
	.align		8
        /*0028*/ 	.dword	_ZN40_INTERNAL_5521e8fb_4_k_cu_16ce63f4_368354cuda3std3__45__cpo6cbeginE
	.align		8
        /*0030*/ 	.dword	_ZN40_INTERNAL_5521e8fb_4_k_cu_16ce63f4_368354cuda3std3__45__cpo4cendE
	.align		8
        /*0038*/ 	.dword	_ZN40_INTERNAL_5521e8fb_4_k_cu_16ce63f4_368354cuda3std3__442_GLOBAL__N__5521e8fb_4_k_cu_16ce63f4_368356ignoreE
	.align		8
        /*0040*/ 	.dword	_ZN40_INTERNAL_5521e8fb_4_k_cu_16ce63f4_368354cuda3std3__419piecewise_constructE
	.align		8
        /*0048*/ 	.dword	_ZN40_INTERNAL_5521e8fb_4_k_cu_16ce63f4_368354cuda3std3__48in_placeE
	.align		8
        /*0050*/ 	.dword	_ZN40_INTERNAL_5521e8fb_4_k_cu_16ce63f4_368354cuda3std6ranges3__45__cpo4swapE
	.align		8
        /*0058*/ 	.dword	_ZN40_INTERNAL_5521e8fb_4_k_cu_16ce63f4_368354cuda3std6ranges3__45__cpo9iter_moveE
	.align		8
        /*0060*/ 	.dword	_ZN40_INTERNAL_5521e8fb_4_k_cu_16ce63f4_368354cute7productE
	.align		8
        /*0068*/ 	.dword	_ZN40_INTERNAL_5521e8fb_4_k_cu_16ce63f4_368354cute1_E
	.align		8
        /*0070*/ 	.dword	$str$25
	.align		8
        /*0078*/ 	.dword	$str$26
	.align		8
        /*0080*/ 	.dword	$str$29
	.align		8
        /*0088*/ 	.dword	$str$30


//--------------------- .text._ZN7cutlass13device_kernelINS_4gemm6kernel13GemmUniversalIN4cute5tupleIJiiiiEEENS1_10collective13CollectiveMmaINS1_46MainloopSm100TmaUmmaWarpSpecializedBlockScaledILi7ELi2ELi2ENS5_IJNS4_1CILi4EEENSA_ILi2EEENSA_ILi1EEEEEEEENS5_IJNSA_ILi256EEENSA_ILi128EEESG_EEENS5_IJNS_12float_e2m1_tENS_13float_ue8m0_tEEEENS5_IJNS5_IJlSD_lEEENS4_6LayoutINS5_IJNS5_IJNS5_IJNSA_ILi32EEESB_EEEiEEESQ_NS5_IJSD_iEEEEEENS5_IJNS5_IJNS5_IJNSA_ILi16EEESB_EEEiEEENS5_IJNS5_IJNSA_ILi0EEESD_EEENSA_ILi512EEEEEENS5_IJSW_iEEEEEEEEEEESL_S13_NS4_8TiledMMAINS4_8MMA_AtomIJNS4_23SM100_MMA_MXF4_2x1SM_SSISJ_SJ_fSK_Li256ELi128ELi32ELNS4_4UMMA5MajorE0ELS18_0ELNS17_7ScaleInE0ELS19_0EEEEEENSN_INS5_IJSD_SD_SD_EEENS5_IJSW_SW_SW_EEEEENS5_IJNS4_10UnderscoreES1F_S1F_EEEEENS5_IJNS4_28SM100_TMA_2SM_LOAD_MULTICASTES1I_EEENS5_IJNS4_14ComposedLayoutINS4_7SwizzleILi3ELi4ELi3EEENS4_18smem_ptr_flag_bitsILi4EEENSN_INS5_IJNSA_ILi8EEESG_EEENS5_IJSG_SD_EEEEEEENSN_INS5_IJNS5_IJNS5_IJSP_SD_EEENS5_IJSO_SC_EEEEEESD_NS5_IJSC_SC_EEEEEENS5_IJNS5_IJNS5_IJSU_SY_EEESX_EEESW_NS5_IJSC_SY_EEEEEEEEEEEvNS4_8identityES1J_S24_vS25_EENS_8epilogue10collective18CollectiveEpilogueINS27_23Sm100TmaWarpSpecializedILi4ELi2ELi32ELb1ELb0EEEJNS5_IJSH_SH_SG_EEENS5_IJNSN_ISH_SD_EENSN_ISO_SD_EEEEENS_10bfloat16_tESM_S2G_SM_NS27_6fusion15FusionCallbacksIS2B_NS2H_17LinearCombinationIS2G_fS2G_fLNS_15FloatRoundStyleE2EEES2C_S2F_JEEENS4_5SM1004TMEM4LOAD26SM100_TMEM_LOAD_32dp32b32xENS4_13SM90_TMA_LOADENS1K_INS1L_ILi2ELi4ELi3EEENS1N_ILi16EEENSN_INS5_IJS1P_SO_EEENS5_IJSO_SD_EEEEEEENS4_39AutoVectorizingCopyWithAssumedAlignmentILi128EEENS4_14SM90_TMA_STOREES2X_S2Z_S2Z_EEEvvEEEEvNT_6ParamsE --------------------------
	.section	.text._ZN7cutlass13device_kernelINS_4gemm6kernel13GemmUniversalIN4cute5tupleIJiiiiEEENS1_10collective13CollectiveMmaINS1_46MainloopSm100TmaUmmaWarpSpecializedBlockScaledILi7ELi2ELi2ENS5_IJNS4_1CILi4EEENSA_ILi2EEENSA_ILi1EEEEEEEENS5_IJNSA_ILi256EEENSA_ILi128EEESG_EEENS5_IJNS_12float_e2m1_tENS_13float_ue8m0_tEEEENS5_IJNS5_IJlSD_lEEENS4_6LayoutINS5_IJNS5_IJNS5_IJNSA_ILi32EEESB_EEEiEEESQ_NS5_IJSD_iEEEEEENS5_IJNS5_IJNS5_IJNSA_ILi16EEESB_EEEiEEENS5_IJNS5_IJNSA_ILi0EEESD_EEENSA_ILi512EEEEEENS5_IJSW_iEEEEEEEEEEESL_S13_NS4_8TiledMMAINS4_8MMA_AtomIJNS4_23SM100_MMA_MXF4_2x1SM_SSISJ_SJ_fSK_Li256ELi128ELi32ELNS4_4UMMA5MajorE0ELS18_0ELNS17_7ScaleInE0ELS19_0EEEEEENSN_INS5_IJSD_SD_SD_EEENS5_IJSW_SW_SW_EEEEENS5_IJNS4_10UnderscoreES1F_S1F_EEEEENS5_IJNS4_28SM100_TMA_2SM_LOAD_MULTICASTES1I_EEENS5_IJNS4_14ComposedLayoutINS4_7SwizzleILi3ELi4ELi3EEENS4_18smem_ptr_flag_bitsILi4EEENSN_INS5_IJNSA_ILi8EEESG_EEENS5_IJSG_SD_EEEEEEENSN_INS5_IJNS5_IJNS5_IJSP_SD_EEENS5_IJSO_SC_EEEEEESD_NS5_IJSC_SC_EEEEEENS5_IJNS5_IJNS5_IJSU_SY_EEESX_EEESW_NS5_IJSC_SY_EEEEEEEEEEEvNS4_8identityES1J_S24_vS25_EENS_8epilogue10collective18CollectiveEpilogueINS27_23Sm100TmaWarpSpecializedILi4ELi2ELi32ELb1ELb0EEEJNS5_IJSH_SH_SG_EEENS5_IJNSN_ISH_SD_EENSN_ISO_SD_EEEEENS_10bfloat16_tESM_S2G_SM_NS27_6fusion15FusionCallbacksIS2B_NS2H_17LinearCombinationIS2G_fS2G_fLNS_15FloatRoundStyleE2EEES2C_S2F_JEEENS4_5SM1004TMEM4LOAD26SM100_TMEM_LOAD_32dp32b32xENS4_13SM90_TMA_LOADENS1K_INS1L_ILi2ELi4ELi3EEENS1N_ILi16EEENSN_INS5_IJS1P_SO_EEENS5_IJSO_SD_EEEEEEENS4_39AutoVectorizingCopyWithAssumedAlignmentILi128EEENS4_14SM90_TMA_STOREES2X_S2Z_S2Z_EEEvvEEEEvNT_6ParamsE,"ax",@progbits
	.align	128
.text._ZN7cutlass13device_kernelINS_4gemm6kernel13GemmUniversalIN4cute5tupleIJiiiiEEENS1_10collective13CollectiveMmaINS1_46MainloopSm100TmaUmmaWarpSpecializedBlockScaledILi7ELi2ELi2ENS5_IJNS4_1CILi4EEENSA_ILi2EEENSA_ILi1EEEEEEEENS5_IJNSA_ILi256EEENSA_ILi128EEESG_EEENS5_IJNS_12float_e2m1_tENS_13float_ue8m0_tEEEENS5_IJNS5_IJlSD_lEEENS4_6LayoutINS5_IJNS5_IJNS5_IJNSA_ILi32EEESB_EEEiEEESQ_NS5_IJSD_iEEEEEENS5_IJNS5_IJNS5_IJNSA_ILi16EEESB_EEEiEEENS5_IJNS5_IJNSA_ILi0EEESD_EEENSA_ILi512EEEEEENS5_IJSW_iEEEEEEEEEEESL_S13_NS4_8TiledMMAINS4_8MMA_AtomIJNS4_23SM100_MMA_MXF4_2x1SM_SSISJ_SJ_fSK_Li256ELi128ELi32ELNS4_4UMMA5MajorE0ELS18_0ELNS17_7ScaleInE0ELS19_0EEEEEENSN_INS5_IJSD_SD_SD_EEENS5_IJSW_SW_SW_EEEEENS5_IJNS4_10UnderscoreES1F_S1F_EEEEENS5_IJNS4_28SM100_TMA_2SM_LOAD_MULTICASTES1I_EEENS5_IJNS4_14ComposedLayoutINS4_7SwizzleILi3ELi4ELi3EEENS4_18smem_ptr_flag_bitsILi4EEENSN_INS5_IJNSA_ILi8EEESG_EEENS5_IJSG_SD_EEEEEEENSN_INS5_IJNS5_IJNS5_IJSP_SD_EEENS5_IJSO_SC_EEEEEESD_NS5_IJSC_SC_EEEEEENS5_IJNS5_IJNS5_IJSU_SY_EEESX_EEESW_NS5_IJSC_SY_EEEEEEEEEEEvNS4_8identityES1J_S24_vS25_EENS_8epilogue10collective18CollectiveEpilogueINS27_23Sm100TmaWarpSpecializedILi4ELi2ELi32ELb1ELb0EEEJNS5_IJSH_SH_SG_EEENS5_IJNSN_ISH_SD_EENSN_ISO_SD_EEEEENS_10bfloat16_tESM_S2G_SM_NS27_6fusion15FusionCallbacksIS2B_NS2H_17LinearCombinationIS2G_fS2G_fLNS_15FloatRoundStyleE2EEES2C_S2F_JEEENS4_5SM1004TMEM4LOAD26SM100_TMEM_LOAD_32dp32b32xENS4_13SM90_TMA_LOADENS1K_INS1L_ILi2ELi4ELi3EEENS1N_ILi16EEENSN_INS5_IJS1P_SO_EEENS5_IJSO_SD_EEEEEEENS4_39AutoVectorizingCopyWithAssumedAlignmentILi128EEENS4_14SM90_TMA_STOREES2X_S2Z_S2Z_EEEvvEEEEvNT_6ParamsE:
        .type           _ZN7cutlass13device_kernelINS_4gemm6kernel13GemmUniversalIN4cute5tupleIJiiiiEEENS1_10collective13CollectiveMmaINS1_46MainloopSm100TmaUmmaWarpSpecializedBlockScaledILi7ELi2ELi2ENS5_IJNS4_1CILi4EEENSA_ILi2EEENSA_ILi1EEEEEEEENS5_IJNSA_ILi256EEENSA_ILi128EEESG_EEENS5_IJNS_12float_e2m1_tENS_13float_ue8m0_tEEEENS5_IJNS5_IJlSD_lEEENS4_6LayoutINS5_IJNS5_IJNS5_IJNSA_ILi32EEESB_EEEiEEESQ_NS5_IJSD_iEEEEEENS5_IJNS5_IJNS5_IJNSA_ILi16EEESB_EEEiEEENS5_IJNS5_IJNSA_ILi0EEESD_EEENSA_ILi512EEEEEENS5_IJSW_iEEEEEEEEEEESL_S13_NS4_8TiledMMAINS4_8MMA_AtomIJNS4_23SM100_MMA_MXF4_2x1SM_SSISJ_SJ_fSK_Li256ELi128ELi32ELNS4_4UMMA5MajorE0ELS18_0ELNS17_7ScaleInE0ELS19_0EEEEEENSN_INS5_IJSD_SD_SD_EEENS5_IJSW_SW_SW_EEEEENS5_IJNS4_10UnderscoreES1F_S1F_EEEEENS5_IJNS4_28SM100_TMA_2SM_LOAD_MULTICASTES1I_EEENS5_IJNS4_14ComposedLayoutINS4_7SwizzleILi3ELi4ELi3EEENS4_18smem_ptr_flag_bitsILi4EEENSN_INS5_IJNSA_ILi8EEESG_EEENS5_IJSG_SD_EEEEEEENSN_INS5_IJNS5_IJNS5_IJSP_SD_EEENS5_IJSO_SC_EEEEEESD_NS5_IJSC_SC_EEEEEENS5_IJNS5_IJNS5_IJSU_SY_EEESX_EEESW_NS5_IJSC_SY_EEEEEEEEEEEvNS4_8identityES1J_S24_vS25_EENS_8epilogue10collective18CollectiveEpilogueINS27_23Sm100TmaWarpSpecializedILi4ELi2ELi32ELb1ELb0EEEJNS5_IJSH_SH_SG_EEENS5_IJNSN_ISH_SD_EENSN_ISO_SD_EEEEENS_10bfloat16_tESM_S2G_SM_NS27_6fusion15FusionCallbacksIS2B_NS2H_17LinearCombinationIS2G_fS2G_fLNS_15FloatRoundStyleE2EEES2C_S2F_JEEENS4_5SM1004TMEM4LOAD26SM100_TMEM_LOAD_32dp32b32xENS4_13SM90_TMA_LOADENS1K_INS1L_ILi2ELi4ELi3EEENS1N_ILi16EEENSN_INS5_IJS1P_SO_EEENS5_IJSO_SD_EEEEEEENS4_39AutoVectorizingCopyWithAssumedAlignmentILi128EEENS4_14SM90_TMA_STOREES2X_S2Z_S2Z_EEEvvEEEEvNT_6ParamsE,@function
        .size           _ZN7cutlass13device_kernelINS_4gemm6kernel13GemmUniversalIN4cute5tupleIJiiiiEEENS1_10collective13CollectiveMmaINS1_46MainloopSm100TmaUmmaWarpSpecializedBlockScaledILi7ELi2ELi2ENS5_IJNS4_1CILi4EEENSA_ILi2EEENSA_ILi1EEEEEEEENS5_IJNSA_ILi256EEENSA_ILi128EEESG_EEENS5_IJNS_12float_e2m1_tENS_13float_ue8m0_tEEEENS5_IJNS5_IJlSD_lEEENS4_6LayoutINS5_IJNS5_IJNS5_IJNSA_ILi32EEESB_EEEiEEESQ_NS5_IJSD_iEEEEEENS5_IJNS5_IJNS5_IJNSA_ILi16EEESB_EEEiEEENS5_IJNS5_IJNSA_ILi0EEESD_EEENSA_ILi512EEEEEENS5_IJSW_iEEEEEEEEEEESL_S13_NS4_8TiledMMAINS4_8MMA_AtomIJNS4_23SM100_MMA_MXF4_2x1SM_SSISJ_SJ_fSK_Li256ELi128ELi32ELNS4_4UMMA5MajorE0ELS18_0ELNS17_7ScaleInE0ELS19_0EEEEEENSN_INS5_IJSD_SD_SD_EEENS5_IJSW_SW_SW_EEEEENS5_IJNS4_10UnderscoreES1F_S1F_EEEEENS5_IJNS4_28SM100_TMA_2SM_LOAD_MULTICASTES1I_EEENS5_IJNS4_14ComposedLayoutINS4_7SwizzleILi3ELi4ELi3EEENS4_18smem_ptr_flag_bitsILi4EEENSN_INS5_IJNSA_ILi8EEESG_EEENS5_IJSG_SD_EEEEEEENSN_INS5_IJNS5_IJNS5_IJSP_SD_EEENS5_IJSO_SC_EEEEEESD_NS5_IJSC_SC_EEEEEENS5_IJNS5_IJNS5_IJSU_SY_EEESX_EEESW_NS5_IJSC_SY_EEEEEEEEEEEvNS4_8identityES1J_S24_vS25_EENS_8epilogue10collective18CollectiveEpilogueINS27_23Sm100TmaWarpSpecializedILi4ELi2ELi32ELb1ELb0EEEJNS5_IJSH_SH_SG_EEENS5_IJNSN_ISH_SD_EENSN_ISO_SD_EEEEENS_10bfloat16_tESM_S2G_SM_NS27_6fusion15FusionCallbacksIS2B_NS2H_17LinearCombinationIS2G_fS2G_fLNS_15FloatRoundStyleE2EEES2C_S2F_JEEENS4_5SM1004TMEM4LOAD26SM100_TMEM_LOAD_32dp32b32xENS4_13SM90_TMA_LOADENS1K_INS1L_ILi2ELi4ELi3EEENS1N_ILi16EEENSN_INS5_IJS1P_SO_EEENS5_IJSO_SD_EEEEEEENS4_39AutoVectorizingCopyWithAssumedAlignmentILi128EEENS4_14SM90_TMA_STOREES2X_S2Z_S2Z_EEEvvEEEEvNT_6ParamsE,(.L_x_204 - _ZN7cutlass13device_kernelINS_4gemm6kernel13GemmUniversalIN4cute5tupleIJiiiiEEENS1_10collective13CollectiveMmaINS1_46MainloopSm100TmaUmmaWarpSpecializedBlockScaledILi7ELi2ELi2ENS5_IJNS4_1CILi4EEENSA_ILi2EEENSA_ILi1EEEEEEEENS5_IJNSA_ILi256EEENSA_ILi128EEESG_EEENS5_IJNS_12float_e2m1_tENS_13float_ue8m0_tEEEENS5_IJNS5_IJlSD_lEEENS4_6LayoutINS5_IJNS5_IJNS5_IJNSA_ILi32EEESB_EEEiEEESQ_NS5_IJSD_iEEEEEENS5_IJNS5_IJNS5_IJNSA_ILi16EEESB_EEEiEEENS5_IJNS5_IJNSA_ILi0EEESD_EEENSA_ILi512EEEEEENS5_IJSW_iEEEEEEEEEEESL_S13_NS4_8TiledMMAINS4_8MMA_AtomIJNS4_23SM100_MMA_MXF4_2x1SM_SSISJ_SJ_fSK_Li256ELi128ELi32ELNS4_4UMMA5MajorE0ELS18_0ELNS17_7ScaleInE0ELS19_0EEEEEENSN_INS5_IJSD_SD_SD_EEENS5_IJSW_SW_SW_EEEEENS5_IJNS4_10UnderscoreES1F_S1F_EEEEENS5_IJNS4_28SM100_TMA_2SM_LOAD_MULTICASTES1I_EEENS5_IJNS4_14ComposedLayoutINS4_7SwizzleILi3ELi4ELi3EEENS4_18smem_ptr_flag_bitsILi4EEENSN_INS5_IJNSA_ILi8EEESG_EEENS5_IJSG_SD_EEEEEEENSN_INS5_IJNS5_IJNS5_IJSP_SD_EEENS5_IJSO_SC_EEEEEESD_NS5_IJSC_SC_EEEEEENS5_IJNS5_IJNS5_IJSU_SY_EEESX_EEESW_NS5_IJSC_SY_EEEEEEEEEEEvNS4_8identityES1J_S24_vS25_EENS_8epilogue10collective18CollectiveEpilogueINS27_23Sm100TmaWarpSpecializedILi4ELi2ELi32ELb1ELb0EEEJNS5_IJSH_SH_SG_EEENS5_IJNSN_ISH_SD_EENSN_ISO_SD_EEEEENS_10bfloat16_tESM_S2G_SM_NS27_6fusion15FusionCallbacksIS2B_NS2H_17LinearCombinationIS2G_fS2G_fLNS_15FloatRoundStyleE2EEES2C_S2F_JEEENS4_5SM1004TMEM4LOAD26SM100_TMEM_LOAD_32dp32b32xENS4_13SM90_TMA_LOADENS1K_INS1L_ILi2ELi4ELi3EEENS1N_ILi16EEENSN_INS5_IJS1P_SO_EEENS5_IJSO_SD_EEEEEEENS4_39AutoVectorizingCopyWithAssumedAlignmentILi128EEENS4_14SM90_TMA_STOREES2X_S2Z_S2Z_EEEvvEEEEvNT_6ParamsE)
        .other          _ZN7cutlass13device_kernelINS_4gemm6kernel13GemmUniversalIN4cute5tupleIJiiiiEEENS1_10collective13CollectiveMmaINS1_46MainloopSm100TmaUmmaWarpSpecializedBlockScaledILi7ELi2ELi2ENS5_IJNS4_1CILi4EEENSA_ILi2EEENSA_ILi1EEEEEEEENS5_IJNSA_ILi256EEENSA_ILi128EEESG_EEENS5_IJNS_12float_e2m1_tENS_13float_ue8m0_tEEEENS5_IJNS5_IJlSD_lEEENS4_6LayoutINS5_IJNS5_IJNS5_IJNSA_ILi32EEESB_EEEiEEESQ_NS5_IJSD_iEEEEEENS5_IJNS5_IJNS5_IJNSA_ILi16EEESB_EEEiEEENS5_IJNS5_IJNSA_ILi0EEESD_EEENSA_ILi512EEEEEENS5_IJSW_iEEEEEEEEEEESL_S13_NS4_8TiledMMAINS4_8MMA_AtomIJNS4_23SM100_MMA_MXF4_2x1SM_SSISJ_SJ_fSK_Li256ELi128ELi32ELNS4_4UMMA5MajorE0ELS18_0ELNS17_7ScaleInE0ELS19_0EEEEEENSN_INS5_IJSD_SD_SD_EEENS5_IJSW_SW_SW_EEEEENS5_IJNS4_10UnderscoreES1F_S1F_EEEEENS5_IJNS4_28SM100_TMA_2SM_LOAD_MULTICASTES1I_EEENS5_IJNS4_14ComposedLayoutINS4_7SwizzleILi3ELi4ELi3EEENS4_18smem_ptr_flag_bitsILi4EEENSN_INS5_IJNSA_ILi8EEESG_EEENS5_IJSG_SD_EEEEEEENSN_INS5_IJNS5_IJNS5_IJSP_SD_EEENS5_IJSO_SC_EEEEEESD_NS5_IJSC_SC_EEEEEENS5_IJNS5_IJNS5_IJSU_SY_EEESX_EEESW_NS5_IJSC_SY_EEEEEEEEEEEvNS4_8identityES1J_S24_vS25_EENS_8epilogue10collective18CollectiveEpilogueINS27_23Sm100TmaWarpSpecializedILi4ELi2ELi32ELb1ELb0EEEJNS5_IJSH_SH_SG_EEENS5_IJNSN_ISH_SD_EENSN_ISO_SD_EEEEENS_10bfloat16_tESM_S2G_SM_NS27_6fusion15FusionCallbacksIS2B_NS2H_17LinearCombinationIS2G_fS2G_fLNS_15FloatRoundStyleE2EEES2C_S2F_JEEENS4_5SM1004TMEM4LOAD26SM100_TMEM_LOAD_32dp32b32xENS4_13SM90_TMA_LOADENS1K_INS1L_ILi2ELi4ELi3EEENS1N_ILi16EEENSN_INS5_IJS1P_SO_EEENS5_IJSO_SD_EEEEEEENS4_39AutoVectorizingCopyWithAssumedAlignmentILi128EEENS4_14SM90_TMA_STOREES2X_S2Z_S2Z_EEEvvEEEEvNT_6ParamsE,@"STO_CUDA_ENTRY STV_DEFAULT"
_ZN7cutlass13device_kernelINS_4gemm6kernel13GemmUniversalIN4cute5tupleIJiiiiEEENS1_10collective13CollectiveMmaINS1_46MainloopSm100TmaUmmaWarpSpecializedBlockScaledILi7ELi2ELi2ENS5_IJNS4_1CILi4EEENSA_ILi2EEENSA_ILi1EEEEEEEENS5_IJNSA_ILi256EEENSA_ILi128EEESG_EEENS5_IJNS_12float_e2m1_tENS_13float_ue8m0_tEEEENS5_IJNS5_IJlSD_lEEENS4_6LayoutINS5_IJNS5_IJNS5_IJNSA_ILi32EEESB_EEEiEEESQ_NS5_IJSD_iEEEEEENS5_IJNS5_IJNS5_IJNSA_ILi16EEESB_EEEiEEENS5_IJNS5_IJNSA_ILi0EEESD_EEENSA_ILi512EEEEEENS5_IJSW_iEEEEEEEEEEESL_S13_NS4_8TiledMMAINS4_8MMA_AtomIJNS4_23SM100_MMA_MXF4_2x1SM_SSISJ_SJ_fSK_Li256ELi128ELi32ELNS4_4UMMA5MajorE0ELS18_0ELNS17_7ScaleInE0ELS19_0EEEEEENSN_INS5_IJSD_SD_SD_EEENS5_IJSW_SW_SW_EEEEENS5_IJNS4_10UnderscoreES1F_S1F_EEEEENS5_IJNS4_28SM100_TMA_2SM_LOAD_MULTICASTES1I_EEENS5_IJNS4_14ComposedLayoutINS4_7SwizzleILi3ELi4ELi3EEENS4_18smem_ptr_flag_bitsILi4EEENSN_INS5_IJNSA_ILi8EEESG_EEENS5_IJSG_SD_EEEEEEENSN_INS5_IJNS5_IJNS5_IJSP_SD_EEENS5_IJSO_SC_EEEEEESD_NS5_IJSC_SC_EEEEEENS5_IJNS5_IJNS5_IJSU_SY_EEESX_EEESW_NS5_IJSC_SY_EEEEEEEEEEEvNS4_8identityES1J_S24_vS25_EENS_8epilogue10collective18CollectiveEpilogueINS27_23Sm100TmaWarpSpecializedILi4ELi2ELi32ELb1ELb0EEEJNS5_IJSH_SH_SG_EEENS5_IJNSN_ISH_SD_EENSN_ISO_SD_EEEEENS_10bfloat16_tESM_S2G_SM_NS27_6fusion15FusionCallbacksIS2B_NS2H_17LinearCombinationIS2G_fS2G_fLNS_15FloatRoundStyleE2EEES2C_S2F_JEEENS4_5SM1004TMEM4LOAD26SM100_TMEM_LOAD_32dp32b32xENS4_13SM90_TMA_LOADENS1K_INS1L_ILi2ELi4ELi3EEENS1N_ILi16EEENSN_INS5_IJS1P_SO_EEENS5_IJSO_SD_EEEEEEENS4_39AutoVectorizingCopyWithAssumedAlignmentILi128EEENS4_14SM90_TMA_STOREES2X_S2Z_S2Z_EEEvvEEEEvNT_6ParamsE:
[----:B------:R-:W1:Y:S01]  /*0000*/  LDC R1, c[0x0][0x37c] ;  /* 0x0000df00ff017b82 */ /* 0x000e620000000800 */
[----:B------:R-:W2:Y:S01]  /*0010*/  S2R R98, SR_TID.X ;  /* 0x0000000000627919 */ /* 0x000ea20000002100 */
[----:B------:R-:W3:Y:S06]  /*0020*/  LDCU.64 UR12, c[0x0][0xc90] ;  /* 0x00019200ff0c77ac */ /* 0x000eec0008000a00 */
[----:B------:R-:W4:Y:S01]  /*0030*/  S2UR UR60, SR_CgaCtaId ;  /* 0x00000000003c79c3 */ /* 0x000f220000008800 */
[----:B------:R-:W-:Y:S02]  /*0040*/  PRMT R84, RZ, 0x7610, R84 ;  /* 0x00007610ff547816 */ /* 0x000fe40000000054 */
[----:B------:R-:W-:-:S02]  /*0050*/  ELECT P0, URZ, PT ;  /* 0x0000000000ff782f */ /* 0x000fc40003800000 */
[----:B---3--:R-:W-:-:S04]  /*0060*/  ISETP.NE.U32.AND P1, PT, RZ, UR12, PT ;  /* 0x0000000cff007c0c */ /* 0x008fc8000bf25070 */
[----:B------:R-:W-:Y:S01]  /*0070*/  ISETP.NE.AND.EX P2, PT, RZ, UR13, PT, P1 ;  /* 0x0000000dff007c0c */ /* 0x000fe2000bf45310 */
[----:B----4-:R-:W-:Y:S02]  /*0080*/  ULOP3.LUT UR63, UR60, 0x1, URZ, 0xc0, !UPT ;  /* 0x000000013c3f7892 */ /* 0x010fe4000f8ec0ff */
[----:B------:R-:W-:Y:S01]  /*0090*/  ULOP3.LUT UR62, UR60, 0x1, URZ, 0x3c, !UPT ;  /* 0x000000013c3e7892 */ /* 0x000fe2000f8e3cff */
[----:B--2---:R-:W-:-:S05]  /*00a0*/  SHF.R.U32.HI R85, RZ, 0x5, R98 ;  /* 0x00000005ff557819 */ /* 0x004fca0000011662 */
[----:B------:R-:W2:Y:S02]  /*00b0*/  SHFL.IDX PT, R0, R85, RZ, 0x1f ;  /* 0x00001fff55007589 */ /* 0x000ea400000e0000 */
[----:B--2---:R-:W-:Y:S02]  /*00c0*/  R2UR UR21, R0 ;  /* 0x00000000001572ca */ /* 0x004fe400000e0000 */
[----:B-1----:R-:W-:Y:S05]  /*00d0*/  @P2 BRA `(.L_x_0) ;  /* 0x0000000000302947 */ /* 0x002fea0003800000 */
[----:B------:R-:W1:Y:S02]  /*00e0*/  LDCU.64 UR4, c[0x0][0xc88] ;  /* 0x00019100ff0477ac */ /* 0x000e640008000a00 */
[----:B-1----:R-:W-:-:S04]  /*00f0*/  UISETP.NE.U32.AND UP0, UPT, UR4, URZ, UPT ;  /* 0x000000ff0400728c */ /* 0x002fc8000bf05070 */
[----:B------:R-:W-:-:S09]  /*0100*/  UISETP.NE.AND.EX UP0, UPT, UR5, URZ, UPT, UP0 ;  /* 0x000000ff0500728c */ /* 0x000fd2000bf05300 */
[----:B------:R-:W-:Y:S05]  /*0110*/  BRA.U !UP0, `(.L_x_1) ;  /* 0x0000000108147547 */ /* 0x000fea000b800000 */
[----:B------:R-:W1:Y:S01]  /*0120*/  LDC.64 R2, c[0x0][0xc88] ;  /* 0x00032200ff027b82 */ /* 0x000e620000000a00 */
[----:B------:R-:W1:Y:S02]  /*0130*/  LDCU.64 UR4, c[0x0][0x358] ;  /* 0x00006b00ff0477ac */ /* 0x000e640008000a00 */
[----:B-1----:R1:W5:Y:S01]  /*0140*/  LDG.E R41, desc[UR4][R2.64] ;  /* 0x0000000402297981 */ /* 0x002362000c1e1900 */
[----:B------:R-:W-:Y:S01]  /*0150*/  HFMA2 R84, -RZ, RZ, 0, 5.9604644775390625e-08 ;  /* 0x00000001ff547431 */ /* 0x000fe200000001ff */
[----:B------:R-:W-:Y:S05]  /*0160*/  BRA `(.L_x_0) ;  /* 0x00000000000c7947 */ /* 0x000fea0003800000 */
.L_x_1:
[----:B------:R-:W1:Y:S01]  /*0170*/  LDCU UR4, c[0x0][0xc80] ;  /* 0x00019000ff0477ac */ /* 0x000e620008000800 */
[----:B------:R-:W-:Y:S01]  /*0180*/  HFMA2 R84, -RZ, RZ, 0, 5.9604644775390625e-08 ;  /* 0x00000001ff547431 */ /* 0x000fe200000001ff */
[----:B-1----:R-:W-:-:S07]  /*0190*/  MOV R41, UR4 ;  /* 0x0000000400297c02 */ /* 0x002fce0008000f00 */
.L_x_0:
[----:B------:R-:W2:Y:S02]  /*01a0*/  LDCU.64 UR4, c[0x0][0xcb0] ;  /* 0x00019600ff0477ac */ /* 0x000ea40008000a00 */
[----:B--2---:R-:W-:-:S04]  /*01b0*/  UISETP.NE.U32.AND UP0, UPT, UR4, URZ, UPT ;  /* 0x000000ff0400728c */ /* 0x004fc8000bf05070 */
[----:B------:R-:W-:-:S09]  /*01c0*/  UISETP.NE.AND.EX UP0, UPT, UR5, URZ, UPT, UP0 ;  /* 0x000000ff0500728c */ /* 0x000fd2000bf05300 */
[----:B------:R-:W-:Y:S05]  /*01d0*/  BRA.U UP0, `(.L_x_2) ;  /* 0x0000000100287547 */ /* 0x000fea000b800000 */
[----:B------:R-:W2:Y:S02]  /*01e0*/  LDCU.64 UR4, c[0x0][0xca8] ;  /* 0x00019500ff0477ac */ /* 0x000ea40008000a00 */
[----:B--2---:R-:W-:-:S04]  /*01f0*/  UISETP.NE.U32.AND UP0, UPT, UR4, URZ, UPT ;  /* 0x000000ff0400728c */ /* 0x004fc8000bf05070 */
[----:B------:R-:W-:-:S09]  /*0200*/  UISETP.NE.AND.EX UP0, UPT, UR5, URZ, UPT, UP0 ;  /* 0x000000ff0500728c */ /* 0x000fd2000bf05300 */
[----:B------:R-:W-:Y:S05]  /*0210*/  BRA.U !UP0, `(.L_x_3) ;  /* 0x0000000108107547 */ /* 0x000fea000b800000 */
[----:B------:R-:W2:Y:S01]  /*0220*/  LDC.64 R38, c[0x0][0xca8] ;  /* 0x00032a00ff267b82 */ /* 0x000ea20000000a00 */
[----:B------:R-:W2:Y:S02]  /*0230*/  LDCU.64 UR4, c[0x0][0x358] ;  /* 0x00006b00ff0477ac */ /* 0x000ea40008000a00 */
[----:B--2---:R2:W5:Y:S01]  /*0240*/  LDG.E R38, desc[UR4][R38.64] ;  /* 0x0000000426267981 */ /* 0x004562000c1e1900 */
[----:B------:R-:W-:Y:S05]  /*0250*/  BRA `(.L_x_2) ;  /* 0x0000000000087947 */ /* 0x000fea0003800000 */
.L_x_3:
[----:B------:R-:W2:Y:S02]  /*0260*/  LDCU UR4, c[0x0][0xca0] ;  /* 0x00019400ff0477ac */ /* 0x000ea40008000800 */
[----:B--2---:R-:W-:Y:S02]  /*0270*/  MOV R38, UR4 ;  /* 0x0000000400267c02 */ /* 0x004fe40008000f00 */
.L_x_2:
[----:B------:R-:W-:Y:S01]  /*0280*/  IMAD.U32 R0, RZ, RZ, UR21 ;  /* 0x00000015ff007e24 */ /* 0x000fe2000f8e00ff */
[----:B------:R-:W-:Y:S04]  /*0290*/  BSSY.RECONVERGENT B0, `(.L_x_4) ;  /* 0x0000012000007945 */ /* 0x000fe80003800200 */
[C---:B------:R-:W-:Y:S02]  /*02a0*/  ISETP.NE.OR P3, PT, R0.reuse, 0x1, !P0 ;  /* 0x000000010000780c */ /* 0x040fe40004765670 */
[----:B------:R-:W-:-:S11]  /*02b0*/  ISETP.NE.OR P2, PT, R0, 0x3, !P0 ;  /* 0x000000030000780c */ /* 0x000fd60004745670 */
[----:B------:R-:W-:Y:S05]  /*02c0*/  @P3 BRA `(.L_x_5) ;  /* 0x0000000000383947 */ /* 0x000fea0003800000 */
[----:B------:R-:W3:Y:S02]  /*02d0*/  LDCU.64 UR4, c[0x0][0x348] ;  /* 0x00006900ff0477ac */ /* 0x000ee40008000a00 */
[----:B---3--:R-:W-:Y:S02]  /*02e0*/  UIADD3 UR10, UP3, UPT, UR4, 0x80, URZ ;  /* 0x00000080040a7890 */ /* 0x008fe4000ff7e0ff */
[----:B------:R-:W-:Y:S02]  /*02f0*/  UIADD3 UR8, UP2, UPT, UR4, 0x180, URZ ;  /* 0x0000018004087890 */ /* 0x000fe4000ff5e0ff */
[----:B------:R-:W-:Y:S02]  /*0300*/  UIADD3 UR6, UP1, UPT, UR4, 0x280, URZ ;  /* 0x0000028004067890 */ /* 0x000fe4000ff3e0ff */
[----:B------:R-:W-:Y:S02]  /*0310*/  UIADD3 UR4, UP0, UPT, UR4, 0x380, URZ ;  /* 0x0000038004047890 */ /* 0x000fe4000ff1e0ff */
[----:B------:R-:W-:-:S02]  /*0320*/  UIADD3.X UR11, UPT, UPT, URZ, UR5, URZ, UP3, !UPT ;  /* 0x00000005ff0b7290 */ /* 0x000fc40009ffe4ff */
[----:B------:R-:W-:Y:S02]  /*0330*/  UIADD3.X UR9, UPT, UPT, URZ, UR5, URZ, UP2, !UPT ;  /* 0x00000005ff097290 */ /* 0x000fe400097fe4ff */
[----:B------:R-:W-:Y:S02]  /*0340*/  UIADD3.X UR7, UPT, UPT, URZ, UR5, URZ, UP1, !UPT ;  /* 0x00000005ff077290 */ /* 0x000fe40008ffe4ff */
[----:B------:R-:W-:-:S03]  /*0350*/  UIADD3.X UR5, UPT, UPT, URZ, UR5, URZ, UP0, !UPT ;  /* 0x00000005ff057290 */ /* 0x000fc600087fe4ff */
[----:B------:R3:W-:Y:S02]  /*0360*/  UTMACCTL.PF [UR10] ;  /* 0x000000000a0079b9 */ /* 0x0007e40008040000 */
[----:B------:R3:W-:Y:S02]  /*0370*/  UTMACCTL.PF [UR8] ;  /* 0x00000000080079b9 */ /* 0x0007e40008040000 */
[----:B------:R3:W-:Y:S02]  /*0380*/  UTMACCTL.PF [UR6] ;  /* 0x00000000060079b9 */ /* 0x0007e40008040000 */
[----:B------:R3:W-:Y:S02]  /*0390*/  UTMACCTL.PF [UR4] ;  /* 0x00000000040079b9 */ /* 0x0007e40008040000 */
[----:B---3--:R-:W-:Y:S01]  /*03a0*/  NOP ;  /* 0x0000000000007918 */ /* 0x008fe20000000000 */
.L_x_5:
[----:B------:R-:W-:Y:S05]  /*03b0*/  BSYNC.RECONVERGENT B0 ;  /* 0x0000000000007941 */ /* 0x000fea0003800200 */
.L_x_4:
[----:B------:R-:W-:Y:S04]  /*03c0*/  BSSY.RECONVERGENT B0, `(.L_x_6) ;  /* 0x000000a000007945 */ /* 0x000fe80003800200 */
[----:B------:R-:W-:Y:S05]  /*03d0*/  @P2 BRA `(.L_x_7) ;  /* 0x0000000000202947 */ /* 0x000fea0003800000 */
[----:B------:R-:W3:Y:S02]  /*03e0*/  LDCU.64 UR4, c[0x0][0x348] ;  /* 0x00006900ff0477ac */ /* 0x000ee40008000a00 */
[----:B---3--:R-:W-:Y:S02]  /*03f0*/  UIADD3 UR6, UP1, UPT, UR4, 0x980, URZ ;  /* 0x0000098004067890 */ /* 0x008fe4000ff3e0ff */
[----:B------:R-:W-:Y:S02]  /*0400*/  UIADD3 UR4, UP0, UPT, UR4, 0xa80, URZ ;  /* 0x00000a8004047890 */ /* 0x000fe4000ff1e0ff */
[----:B------:R-:W-:Y:S02]  /*0410*/  UIADD3.X UR7, UPT, UPT, URZ, UR5, URZ, UP1, !UPT ;  /* 0x00000005ff077290 */ /* 0x000fe40008ffe4ff */
[----:B------:R-:W-:-:S07]  /*0420*/  UIADD3.X UR5, UPT, UPT, URZ, UR5, URZ, UP0, !UPT ;  /* 0x00000005ff057290 */ /* 0x000fce00087fe4ff */
[----:B------:R3:W-:Y:S02]  /*0430*/  UTMACCTL.PF [UR6] ;  /* 0x00000000060079b9 */ /* 0x0007e40008040000 */
[----:B------:R3:W-:Y:S02]  /*0440*/  UTMACCTL.PF [UR4] ;  /* 0x00000000040079b9 */ /* 0x0007e40008040000 */
[----:B---3--:R-:W-:Y:S01]  /*0450*/  NOP ;  /* 0x0000000000007918 */ /* 0x008fe20000000000 */
.L_x_7:
[----:B------:R-:W-:Y:S05]  /*0460*/  BSYNC.RECONVERGENT B0 ;  /* 0x0000000000007941 */ /* 0x000fea0003800200 */
.L_x_6:
[----:B------:R-:W3:Y:S01]  /*0470*/  LDCU.64 UR4, c[0x0][0xc88] ;  /* 0x00019100ff0477ac */ /* 0x000ee20008000a00 */
[----:B------:R-:W-:Y:S01]  /*0480*/  ISETP.NE.AND.EX P1, PT, RZ, UR13, PT, P1 ;  /* 0x0000000dff007c0c */ /* 0x000fe2000bf25310 */
[----:B------:R-:W-:Y:S01]  /*0490*/  UPLOP3.LUT UP5, UPT, UPT, UPT, UPT, 0x80, 0x8 ;  /* 0x000000000008789c */ /* 0x000fe20003faf070 */
[----:B---3--:R-:W-:-:S04]  /*04a0*/  ISETP.NE.U32.AND P2, PT, RZ, UR4, PT ;  /* 0x00000004ff007c0c */ /* 0x008fc8000bf45070 */
[----:B------:R-:W-:-:S13]  /*04b0*/  ISETP.NE.AND.EX P2, PT, RZ, UR5, PT, P2 ;  /* 0x00000005ff007c0c */ /* 0x000fda000bf45320 */
[----:B------:R-:W-:Y:S05]  /*04c0*/  @P2 BRA P1, `(.L_x_8) ;  /* 0x0000000000282947 */ /* 0x000fea0000800000 */
[----:B------:R-:W-:Y:S01]  /*04d0*/  UISETP.NE.U32.AND UP0, UPT, UR12, URZ, UPT ;  /* 0x000000ff0c00728c */ /* 0x000fe2000bf05070 */
[----:B-----5:R-:W-:Y:S01]  /*04e0*/  FSETP.NEU.AND P1, PT, R41, RZ, PT ;  /* 0x000000ff2900720b */ /* 0x020fe20003f2d000 */
[----:B------:R-:W-:Y:S02]  /*04f0*/  UISETP.NE.U32.AND UP2, UPT, UR4, URZ, UPT ;  /* 0x000000ff0400728c */ /* 0x000fe4000bf45070 */
[----:B------:R-:W-:Y:S02]  /*0500*/  UISETP.NE.AND.EX UP1, UPT, UR13, URZ, UPT, UP0 ;  /* 0x000000ff0d00728c */ /* 0x000fe4000bf25300 */
[----:B------:R-:W-:-:S04]  /*0510*/  UISETP.NE.AND.EX UP0, UPT, UR5, URZ, UPT, UP2 ;  /* 0x000000ff0500728c */ /* 0x000fc8000bf05320 */
[----:B------:R-:W-:-:S04]  /*0520*/  USEL UR4, URZ, 0xffffffff, UP0 ;  /* 0xffffffffff047887 */ /* 0x000fc80008000000 */
[----:B------:R-:W-:Y:S01]  /*0530*/  VOTEU.ANY UP0, P1 ;  /* 0x0000000000ff7886 */ /* 0x000fe20000800100 */
[----:B------:R-:W-:-:S04]  /*0540*/  @!UP1 USEL UR4, URZ, 0xffffffff, UP0 ;  /* 0xffffffffff049887 */ /* 0x000fc80008000000 */
[----:B------:R-:W-:-:S04]  /*0550*/  ULOP3.LUT UR4, UR4, 0x1, URZ, 0xc0, !UPT ;  /* 0x0000000104047892 */ /* 0x000fc8000f8ec0ff */
[----:B------:R-:W-:-:S11]  /*0560*/  UISETP.NE.U32.AND UP5, UPT, UR4, 0x1, UPT ;  /* 0x000000010400788c */ /* 0x000fd6000bfa5070 */
.L_x_8:
[----:B------:R-:W3:Y:S01]  /*0570*/  SHFL.IDX PT, R0, R85, RZ, 0x1f ;  /* 0x00001fff55007589 */ /* 0x000ee200000e0000 */
[----:B------:R-:W-:-:S04]  /*0580*/  UISETP.NE.AND UP0, UPT, UR21, 0x2, UPT ;  /* 0x000000021500788c */ /* 0x000fc8000bf05270 */
[----:B------:R-:W-:Y:S02]  /*0590*/  UISETP.EQ.AND UP1, UPT, UR63, URZ, !UP0 ;  /* 0x000000ff3f00728c */ /* 0x000fe4000c722270 */
[----:B------:R-:W-:-:S04]  /*05a0*/  USEL UR52, URZ, 0x1, UP0 ;  /* 0x00000001ff347887 */ /* 0x000fc80008000000 */
[----:B------:R-:W-:Y:S02]  /*05b0*/  PLOP3.LUT P4, PT, P0, PT, UP1, 0x80, 0x8 ;  /* 0x000000000008781c */ /* 0x000fe4000078f018 */
[----:B---3--:R-:W-:-:S13]  /*05c0*/  ISETP.NE.AND P1, PT, R0, RZ, PT ;  /* 0x000000ff0000720c */ /* 0x008fda0003f25270 */
[----:B------:R-:W-:Y:S05]  /*05d0*/  @P1 BRA `(.L_x_9) ;  /* 0x00000000006c1947 */ /* 0x000fea0003800000 */
[----:B------:R-:W-:Y:S01]  /*05e0*/  UMOV UR4, 0x400 ;  /* 0x0000040000047882 */ /* 0x000fe20000000000 */
[----:B------:R-:W-:Y:S01]  /*05f0*/  UMOV UR8, 0x1 ;  /* 0x0000000100087882 */ /* 0x000fe20000000000 */
[----:B------:R-:W-:Y:S01]  /*0600*/  UMOV UR6, 0x3 ;  /* 0x0000000300067882 */ /* 0x000fe20000000000 */
[----:B------:R-:W-:Y:S02]  /*0610*/  ULEA UR4, UR60, UR4, 0x18 ;  /* 0x000000043c047291 */ /* 0x000fe4000f8ec0ff */
[----:B------:R-:W-:-:S04]  /*0620*/  UIADD3 UR8, UPT, UPT, -UR8, 0x100000, URZ ;  /* 0x0010000008087890 */ /* 0x000fc8000fffe1ff */
[----:B------:R-:W-:Y:S02]  /*0630*/  USHF.L.U32 UR9, UR8, 0xb, URZ ;  /* 0x0000000b08097899 */ /* 0x000fe400080006ff */
[----:B------:R-:W-:Y:S02]  /*0640*/  USHF.L.U32 UR8, UR8, 0x1, URZ ;  /* 0x0000000108087899 */ /* 0x000fe400080006ff */
[----:B------:R-:W-:-:S04]  /*0650*/  UIADD3 UR6, UPT, UPT, -UR6, 0x100000, URZ ;  /* 0x0010000006067890 */ /* 0x000fc8000fffe1ff */
[----:B------:R-:W-:Y:S02]  /*0660*/  USHF.L.U32 UR7, UR6, 0xb, URZ ;  /* 0x0000000b06077899 */ /* 0x000fe400080006ff */
[----:B------:R-:W-:Y:S01]  /*0670*/  USHF.L.U32 UR6, UR6, 0x1, URZ ;  /* 0x0000000106067899 */ /* 0x000fe200080006ff */
[----:B------:R-:W-:Y:S01]  /*0680*/  ELECT P1, URZ, PT ;  /* 0x0000000000ff782f */ /* 0x000fe20003820000 */
[----:B------:R-:W3:Y:S02]  /*0690*/  FENCE.VIEW.ASYNC.S ;  /* 0x00000000000073c6 */ /* 0x000ee40000000000 */
[----:B---3--:R3:W4:Y:S08]  /*06a0*/  SYNCS.EXCH.64 URZ, [UR4], UR8 ;  /* 0x0000000804ff75b2 */ /* 0x0087300008000100 */
[----:B------:R3:W1:Y:S01]  /*06b0*/  SYNCS.EXCH.64 URZ, [UR4+0x38], UR6 ;  /* 0x0000380604ff75b2 */ /* 0x0006620008000100 */
        /* <DEDUP_REMOVED lines=12> */
[----:B------:R-:W-:Y:S01]  /*0780*/  NOP ;  /* 0x0000000000007918 */ /* 0x000fe20000000000 */
.L_x_9:
[----:B------:R-:W2:Y:S01]  /*0790*/  SHFL.IDX PT, R0, R85, RZ, 0x1f ;  /* 0x00001fff55007589 */ /* 0x000ea200000e0000 */
[----:B------:R-:W-:Y:S01]  /*07a0*/  NOP ;  /* 0x0000000000007918 */ /* 0x000fe20000000000 */
[----:B--2---:R-:W-:-:S13]  /*07b0*/  ISETP.NE.AND P1, PT, R0, 0x1, PT ;  /* 0x000000010000780c */ /* 0x004fda0003f25270 */
[----:B------:R-:W-:Y:S05]  /*07c0*/  @P1 BRA `(.L_x_10) ;  /* 0x0000000000541947 */ /* 0x000fea0003800000 */
[----:B---3--:R-:W-:Y:S01]  /*07d0*/  UMOV UR4, 0x400 ;  /* 0x0000040000047882 */ /* 0x008fe20000000000 */
        /* <DEDUP_REMOVED lines=10> */
[----:B------:R-:W2:Y:S02]  /*0880*/  FENCE.VIEW.ASYNC.S ;  /* 0x00000000000073c6 */ /* 0x000ea40000000000 */
[----:B--2---:R2:W3:Y:S08]  /*0890*/  SYNCS.EXCH.64 URZ, [UR4+0x70], UR8 ;  /* 0x0000700804ff75b2 */ /* 0x0044f00008000100 */
        /* <DEDUP_REMOVED lines=8> */
.L_x_10:
[----:B------:R-:W4:Y:S01]  /*0920*/  SHFL.IDX PT, R0, R85, RZ, 0x1f ;  /* 0x00001fff55007589 */ /* 0x000f2200000e0000 */
[----:B------:R-:W-:Y:S01]  /*0930*/  NOP ;  /* 0x0000000000007918 */ /* 0x000fe20000000000 */
[----:B----4-:R-:W-:-:S13]  /*0940*/  ISETP.NE.AND P1, PT, R0, 0x3, PT ;  /* 0x000000030000780c */ /* 0x010fda0003f25270 */
[----:B------:R-:W-:Y:S05]  /*0950*/  @P1 BRA `(.L_x_11) ;  /* 0x00000000002c1947 */ /* 0x000fea0003800000 */
[----:B--23--:R-:W-:Y:S01]  /*0960*/  UMOV UR6, 0x400 ;  /* 0x0000040000067882 */ /* 0x00cfe20000000000 */
[----:B------:R-:W-:Y:S01]  /*0970*/  UMOV UR4, 0x20 ;  /* 0x0000002000047882 */ /* 0x000fe20000000000 */
[----:B------:R-:W-:Y:S02]  /*0980*/  ULEA UR6, UR60, UR6, 0x18 ;  /* 0x000000063c067291 */ /* 0x000fe4000f8ec0ff */
[----:B------:R-:W-:-:S04]  /*0990*/  UIADD3 UR4, UPT, UPT, -UR4, 0x100000, URZ ;  /* 0x0010000004047890 */ /* 0x000fc8000fffe1ff */
[----:B------:R-:W-:Y:S02]  /*09a0*/  USHF.L.U32 UR5, UR4, 0xb, URZ ;  /* 0x0000000b04057899 */ /* 0x000fe400080006ff */
[----:B------:R-:W-:Y:S01]  /*09b0*/  USHF.L.U32 UR4, UR4, 0x1, URZ ;  /* 0x0000000104047899 */ /* 0x000fe200080006ff */
[----:B------:R-:W-:Y:S01]  /*09c0*/  ELECT P1, URZ, PT ;  /* 0x0000000000ff782f */ /* 0x000fe20003820000 */
[----:B------:R-:W2:Y:S10]  /*09d0*/  FENCE.VIEW.ASYNC.S ;  /* 0x00000000000073c6 */ /* 0x000eb40000000000 */
[----:B--2---:R4:W2:Y:S01]  /*09e0*/  SYNCS.EXCH.64 URZ, [UR6+0xb0], UR4 ;  /* 0x0000b00406ff75b2 */ /* 0x0048a20008000100 */
[----:B------:R4:W3:Y:S02]  /*09f0*/  SYNCS.EXCH.64 URZ, [UR6+0xb8], UR4 ;  /* 0x0000b80406ff75b2 */ /* 0x0008e40008000100 */
[----:B----4-:R-:W-:Y:S01]  /*0a00*/  NOP ;  /* 0x0000000000007918 */ /* 0x010fe20000000000 */
.L_x_11:
[----:B------:R-:W4:Y:S01]  /*0a10*/  SHFL.IDX PT, R0, R85, RZ, 0x1f ;  /* 0x00001fff55007589 */ /* 0x000f2200000e0000 */
[----:B------:R-:W-:Y:S01]  /*0a20*/  NOP ;  /* 0x0000000000007918 */ /* 0x000fe20000000000 */
[----:B----4-:R-:W-:-:S13]  /*0a30*/  ISETP.NE.AND P1, PT, R0, 0x4, PT ;  /* 0x000000040000780c */ /* 0x010fda0003f25270 */
[----:B------:R-:W-:Y:S05]  /*0a40*/  @P1 BRA `(.L_x_12) ;  /* 0x0000000000481947 */ /* 0x000fea0003800000 */
[----:B--23--:R-:W-:Y:S01]  /*0a50*/  UMOV UR4, 0x720 ;  /* 0x0000072000047882 */ /* 0x00cfe20000000000 */
[----:B------:R-:W-:Y:S01]  /*0a60*/  UMOV UR6, 0x400 ;  /* 0x0000040000067882 */ /* 0x000fe20000000000 */
[----:B------:R-:W-:Y:S01]  /*0a70*/  USEL UR4, UR4, 0x620, UP5 ;  /* 0x0000062004047887 */ /* 0x000fe2000a800000 */
        /* <DEDUP_REMOVED lines=10> */
[----:B--2---:R4:W2:Y:S08]  /*0b20*/  SYNCS.EXCH.64 URZ, [UR6+0xc0], UR8 ;  /* 0x0000c00806ff75b2 */ /* 0x0048b00008000100 */
[----:B------:R4:W3:Y:S01]  /*0b30*/  SYNCS.EXCH.64 URZ, [UR6+0xd0], UR4 ;  /* 0x0000d00406ff75b2 */ /* 0x0008e20008000100 */
[----:B------:R4:W1:Y:S01]  /*0b40*/  SYNCS.EXCH.64 URZ, [UR6+0xc8], UR8 ;  /* 0x0000c80806ff75b2 */ /* 0x0008620008000100 */
[----:B------:R4:W1:Y:S02]  /*0b50*/  SYNCS.EXCH.64 URZ, [UR6+0xd8], UR4 ;  /* 0x0000d80406ff75b2 */ /* 0x0008640008000100 */
[----:B----4-:R-:W-:Y:S01]  /*0b60*/  NOP ;  /* 0x0000000000007918 */ /* 0x010fe20000000000 */
.L_x_12:
[----:B------:R-:W4:Y:S01]  /*0b70*/  SHFL.IDX PT, R0, R85, RZ, 0x1f ;  /* 0x00001fff55007589 */ /* 0x000f2200000e0000 */
[----:B------:R-:W-:Y:S01]  /*0b80*/  NOP ;  /* 0x0000000000007918 */ /* 0x000fe20000000000 */
[----:B----4-:R-:W-:-:S13]  /*0b90*/  ISETP.NE.AND P1, PT, R0, 0x5, PT ;  /* 0x000000050000780c */ /* 0x010fda0003f25270 */
[----:B------:R-:W-:Y:S05]  /*0ba0*/  @P1 BRA `(.L_x_13) ;  /* 0x0000000000441947 */ /* 0x000fea0003800000 */
[----:B--23--:R-:W-:Y:S01]  /*0bb0*/  UMOV UR4, 0x400 ;  /* 0x0000040000047882 */ /* 0x00cfe20000000000 */
        /* <DEDUP_REMOVED lines=16> */
.L_x_13:
[----:B------:R-:W4:Y:S01]  /*0cc0*/  SHFL.IDX PT, R0, R85, RZ, 0x1f ;  /* 0x00001fff55007589 */ /* 0x000f2200000e0000 */
[----:B------:R-:W-:Y:S01]  /*0cd0*/  ISETP.NE.OR P0, PT, RZ, UR21, !P0 ;  /* 0x00000015ff007c0c */ /* 0x000fe2000c705670 */
        /* <DEDUP_REMOVED lines=12> */
[----:B------:R4:W3:Y:S01]  /*0da0*/  SYNCS.EXCH.64 URZ, [UR4+0x110], UR6 ;  /* 0x0001100604ff75b2 */ /* 0x0008e20008000100 */
[----:B------:R4:W1:Y:S01]  /*0db0*/  SYNCS.EXCH.64 URZ, [UR4+0x108], UR6 ;  /* 0x0001080604ff75b2 */ /* 0x0008620008000100 */
[----:B------:R4:W1:Y:S02]  /*0dc0*/  SYNCS.EXCH.64 URZ, [UR4+0x118], UR6 ;  /* 0x0001180604ff75b2 */ /* 0x0008640008000100 */
[----:B----4-:R-:W-:Y:S01]  /*0dd0*/  NOP ;  /* 0x0000000000007918 */ /* 0x010fe20000000000 */
.L_x_14:
[----:B------:R-:W-:Y:S01]  /*0de0*/  VOTEU.ALL UP0, P0 ;  /* 0x0000000000ff7886 */ /* 0x000fe20000000000 */
[----:B--23--:R-:W-:Y:S01]  /*0df0*/  UMOV UR4, 0x20 ;  /* 0x0000002000047882 */ /* 0x00cfe20000000000 */
[----:B------:R-:W2:Y:S01]  /*0e00*/  LDCU UR31, c[0x0][0x36c] ;  /* 0x00006d80ff1f77ac */ /* 0x000ea20008000800 */
[----:B------:R-:W-:Y:S01]  /*0e10*/  NOP ;  /* 0x0000000000007918 */ /* 0x000fe20000000000 */
[----:B------:R-:W-:Y:S01]  /*0e20*/  LOP3.LUT R0, R98, 0x1f, RZ, 0xc0, !PT ;  /* 0x0000001f62007812 */ /* 0x000fe200078ec0ff */
[----:B------:R-:W-:Y:S01]  /*0e30*/  @!UP0 UMOV UR6, 0x400 ;  /* 0x0000040000068882 */ /* 0x000fe20000000000 */
[----:B------:R-:W-:-:S04]  /*0e40*/  @!UP0 UIADD3 UR4, UPT, UPT, -UR4, 0x100000, URZ ;  /* 0x0010000004048890 */ /* 0x000fc8000fffe1ff */
[----:B------:R-:W-:Y:S02]  /*0e50*/  @!UP0 USHF.L.U32 UR5, UR4, 0xb, URZ ;  /* 0x0000000b04058899 */ /* 0x000fe400080006ff */
[----:B------:R-:W-:Y:S02]  /*0e60*/  @!UP0 USHF.L.U32 UR4, UR4, 0x1, URZ ;  /* 0x0000000104048899 */ /* 0x000fe400080006ff */
[----:B------:R-:W-:Y:S01]  /*0e70*/  @!UP0 ULEA UR6, UR60, UR6, 0x18 ;  /* 0x000000063c068291 */ /* 0x000fe2000f8ec0ff */
[----:B------:R-:W-:Y:S01]  /*0e80*/  VOTEU.ALL UP0, P0 ;  /* 0x0000000000ff7886 */ /* 0x000fe20000000000 */
[----:B------:R-:W-:Y:S02]  /*0e90*/  UISETP.NE.AND UP6, UPT, UR21, URZ, UPT ;  /* 0x000000ff1500728c */ /* 0x000fe4000bfc5270 */
[----:B--2---:R-:W-:Y:S01]  /*0ea0*/  UISETP.EQ.U32.AND UP1, UPT, UR31, 0x1, UPT ;  /* 0x000000011f00788c */ /* 0x004fe2000bf22070 */
[----:B------:R-:W2:Y:S07]  /*0eb0*/  FENCE.VIEW.ASYNC.S ;  /* 0x00000000000073c6 */ /* 0x000eae0000000000 */
[----:B--2---:R2:W3:Y:S01]  /*0ec0*/  @!UP0 SYNCS.EXCH.64 URZ, [UR6+0x120], UR4 ;  /* 0x0001200406ff85b2 */ /* 0x0044e20008000100 */
[----:B------:R-:W-:Y:S05]  /*0ed0*/  BRA.U !UP1, `(.L_x_15) ;  /* 0x0000000109087547 */ /* 0x000fea000b800000 */
[----:B-1-3--:R-:W-:Y:S01]  /*0ee0*/  UCGABAR_ARV ;  /* 0x00000000000079c7 */ /* 0x00afe20008000000 */
[----:B------:R-:W-:Y:S05]  /*0ef0*/  BRA `(.L_x_16) ;  /* 0x0000000000047947 */ /* 0x000fea0003800000 */
.L_x_15:
[----:B-1-3--:R-:W-:Y:S01]  /*0f00*/  NOP ;  /* 0x0000000000007918 */ /* 0x00afe20000000000 */
.L_x_16:
[----:B------:R-:W1:Y:S01]  /*0f10*/  S2UR UR70, SR_CTAID.X ;  /* 0x00000000004679c3 */ /* 0x000e620000002500 */
[----:B------:R-:W-:-:S05]  /*0f20*/  CS2R.32 R87, SR_CgaSize ;  /* 0x0000000000577805 */ /* 0x000fca0000008a00 */
[----:B------:R-:W-:-:S05]  /*0f30*/  IMAD R87, R87, -0xa0, RZ ;  /* 0xffffff6057577824 */ /* 0x000fca00078e02ff */
[----:B--2---:R-:W-:-:S14]  /*0f40*/  R2UR UR4, R87 ;  /* 0x00000000570472ca */ /* 0x004fdc00000e0000 */
[----:B------:R-:W2:Y:S01]  /*0f50*/  LDCU UR4, c[0x0][UR4+0x2b0] ;  /* 0x00005600040477ac */ /* 0x000ea20008000800 */
[----:B------:R-:W-:-:S05]  /*0f60*/  CS2R.32 R87, SR_CgaSize ;  /* 0x0000000000577805 */ /* 0x000fca0000008a00 */
[----:B------:R-:W-:-:S05]  /*0f70*/  IMAD R87, R87, -0xa0, RZ ;  /* 0xffffff6057577824 */ /* 0x000fca00078e02ff */
[----:B------:R-:W-:-:S14]  /*0f80*/  R2UR UR5, R87 ;  /* 0x00000000570572ca */ /* 0x000fdc00000e0000 */
[----:B------:R-:W3:Y:S01]  /*0f90*/  LDCU UR5, c[0x0][UR5+0x2b4] ;  /* 0x00005680050577ac */ /* 0x000ee20008000800 */
[----:B------:R-:W4:Y:S01]  /*0fa0*/  S2UR UR12, SR_CTAID.Y ;  /* 0x00000000000c79c3 */ /* 0x000f220000002600 */
[----:B------:R-:W-:-:S05]  /*0fb0*/  CS2R.32 R87, SR_CgaSize ;  /* 0x0000000000577805 */ /* 0x000fca0000008a00 */
[----:B------:R-:W-:-:S05]  /*0fc0*/  IMAD R87, R87, -0xa0, RZ ;  /* 0xffffff6057577824 */ /* 0x000fca00078e02ff */
[----:B------:R-:W-:-:S14]  /*0fd0*/  R2UR UR9, R87 ;  /* 0x00000000570972ca */ /* 0x000fdc00000e0000 */
[----:B------:R-:W3:Y:S01]  /*0fe0*/  LDCU UR9, c[0x0][UR9+0x2a0] ;  /* 0x00005400090977ac */ /* 0x000ee20008000800 */
[----:B------:R-:W-:-:S05]  /*0ff0*/  CS2R.32 R87, SR_CgaSize ;  /* 0x0000000000577805 */ /* 0x000fca0000008a00 */
[----:B------:R-:W-:-:S05]  /*1000*/  IMAD R87, R87, -0xa0, RZ ;  /* 0xffffff6057577824 */ /* 0x000fca00078e02ff */
[----:B------:R-:W-:-:S14]  /*1010*/  R2UR UR10, R87 ;  /* 0x00000000570a72ca */ /* 0x000fdc00000e0000 */
[----:B------:R-:W3:Y:S01]  /*1020*/  LDCU UR10, c[0x0][UR10+0x2a4] ;  /* 0x000054800a0a77ac */ /* 0x000ee20008000800 */
[----:B------:R-:W-:Y:S02]  /*1030*/  ULOP3.LUT UR6, UR60, 0x4, URZ, 0xc0, !UPT ;  /* 0x000000043c067892 */ /* 0x000fe4000f8ec0ff */
[----:B------:R-:W-:Y:S02]  /*1040*/  USHF.R.U32.HI UR11, URZ, 0x1, UR60 ;  /* 0x00000001ff0b7899 */ /* 0x000fe4000801163c */
[----:B------:R-:W-:Y:S02]  /*1050*/  UISETP.GT.U32.AND UP0, UPT, UR6, 0xffff, UPT ;  /* 0x0000ffff0600788c */ /* 0x000fe4000bf04070 */
[----:B------:R-:W-:Y:S01]  /*1060*/  USHF.R.U32.HI UR53, URZ, 0x2, UR60 ;  /* 0x00000002ff357899 */ /* 0x000fe2000801163c */
[----:B-1----:R-:W-:Y:S01]  /*1070*/  I2FP.F32.U32 R3, UR70 ;  /* 0x0000004600037c45 */ /* 0x002fe20008201000 */
[----:B------:R-:W-:Y:S02]  /*1080*/  USHF.L.U32 UR48, UR60, 0xb, URZ ;  /* 0x0000000b3c307899 */ /* 0x000fe400080006ff */
[----:B------:R-:W-:-:S02]  /*1090*/  USHF.L.U32 UR51, UR60, 0x7, URZ ;  /* 0x000000073c337899 */ /* 0x000fc400080006ff */
[----:B--2---:R-:W-:Y:S01]  /*10a0*/  FMUL R3, R3, UR4 ;  /* 0x0000000403037c20 */ /* 0x004fe20008400000 */
[----:B------:R-:W-:Y:S01]  /*10b0*/  ULOP3.LUT UR4, UR63, 0x4, UR60, 0xf8, !UPT ;  /* 0x000000043f047892 */ /* 0x000fe2000f8ef83c */
[----:B----4-:R-:W-:Y:S01]  /*10c0*/  I2FP.F32.U32 R2, UR12 ;  /* 0x0000000c00027c45 */ /* 0x010fe20008201000 */
[----:B------:R-:W-:-:S03]  /*10d0*/  USHF.L.U32 UR50, UR60, 0x8, URZ ;  /* 0x000000083c327899 */ /* 0x000fc600080006ff */
[----:B------:R-:W1:Y:S01]  /*10e0*/  F2I.U32.TRUNC.NTZ R3, R3 ;  /* 0x0000000300037305 */ /* 0x000e62000020f000 */
[----:B------:R-:W-:Y:S01]  /*10f0*/  UISETP.GT.U32.AND UP1, UPT, UR4, 0xffff, UPT ;  /* 0x0000ffff0400788c */ /* 0x000fe2000bf24070 */
[----:B---3--:R-:W-:Y:S01]  /*1100*/  FMUL R2, R2, UR5 ;  /* 0x0000000502027c20 */ /* 0x008fe20008400000 */
[----:B------:R-:W-:Y:S02]  /*1110*/  ULOP3.LUT UR5, UR60, 0x3, URZ, 0xc0, !UPT ;  /* 0x000000033c057892 */ /* 0x000fe4000f8ec0ff */
[----:B------:R-:W-:Y:S02]  /*1120*/  USEL UR47, UR4, 0xffff, !UP1 ;  /* 0x0000ffff042f7887 */ /* 0x000fe4000c800000 */
[----:B------:R-:W-:Y:S01]  /*1130*/  UISETP.GT.U32.AND UP2, UPT, UR5, 0xffff, UPT ;  /* 0x0000ffff0500788c */ /* 0x000fe2000bf44070 */
[----:B------:R-:W2:Y:S01]  /*1140*/  F2I.U32.TRUNC.NTZ R2, R2 ;  /* 0x0000000200027305 */ /* 0x000ea2000020f000 */
[----:B------:R-:W-:Y:S01]  /*1150*/  UMOV UR13, 0x11 ;  /* 0x00000011000d7882 */ /* 0x000fe20000000000 */
[----:B------:R-:W-:Y:S01]  /*1160*/  UMOV UR14, 0x5 ;  /* 0x00000005000e7882 */ /* 0x000fe20000000000 */
[----:B------:R-:W-:Y:S01]  /*1170*/  USEL UR43, UR5, 0xffff, !UP2 ;  /* 0x0000ffff052b7887 */ /* 0x000fe2000d000000 */
[----:B------:R-:W-:Y:S01]  /*1180*/  UMOV UR15, 0xf ;  /* 0x0000000f000f7882 */ /* 0x000fe20000000000 */
[----:B------:R-:W3:Y:S01]  /*1190*/  LDCU UR28, c[0x0][0xf24] ;  /* 0x0001e480ff1c77ac */ /* 0x000ee20008000800 */
[----:B-1----:R-:W-:-:S02]  /*11a0*/  R2UR UR7, R3 ;  /* 0x00000000030772ca */ /* 0x002fc400000e0000 */
[----:B------:R-:W-:Y:S01]  /*11b0*/  PRMT R3, RZ, 0x7610, R3 ;  /* 0x00007610ff037816 */ /* 0x000fe20000000003 */
[----:B------:R-:W1:Y:S01]  /*11c0*/  LDCU UR42, c[0x0][0xf24] ;  /* 0x0001e480ff2a77ac */ /* 0x000e620008000800 */
[----:B------:R-:W4:Y:S01]  /*11d0*/  LDCU UR30, c[0x0][0xf30] ;  /* 0x0001e600ff1e77ac */ /* 0x000f220008000800 */
[----:B--2---:R-:W-:Y:S02]  /*11e0*/  R2UR UR8, R2 ;  /* 0x00000000020872ca */ /* 0x004fe400000e0000 */
[----:B------:R-:W-:Y:S01]  /*11f0*/  PRMT R2, RZ, 0x7610, R2 ;  /* 0x00007610ff027816 */ /* 0x000fe20000000002 */
[----:B------:R-:W-:Y:S01]  /*1200*/  UMOV UR20, UR70 ;  /* 0x0000004600147c82 */ /* 0x000fe20008000000 */
[----:B------:R-:W-:-:S04]  /*1210*/  USEL UR46, UR6, 0xffff, !UP0 ;  /* 0x0000ffff062e7887 */ /* 0x000fc8000c000000 */
[----:B------:R-:W-:-:S04]  /*1220*/  UIADD3 UR5, UPT, UPT, -UR7, URZ, URZ ;  /* 0x000000ff07057290 */ /* 0x000fc8000fffe1ff */
[----:B------:R-:W-:Y:S02]  /*1230*/  UIMAD UR5, UR9, UR5, UR70 ;  /* 0x00000005090572a4 */ /* 0x000fe4000f8e0246 */
[----:B------:R-:W-:-:S04]  /*1240*/  UIADD3 UR4, UPT, UPT, -UR8, URZ, URZ ;  /* 0x000000ff08047290 */ /* 0x000fc8000fffe1ff */
[----:B------:R-:W-:Y:S01]  /*1250*/  IMAD.U32 R87, RZ, RZ, UR5 ;  /* 0x00000005ff577e24 */ /* 0x000fe2000f8e00ff */
[----:B------:R-:W-:-:S06]  /*1260*/  UIMAD UR4, UR10, UR4, UR12 ;  /* 0x000000040a0472a4 */ /* 0x000fcc000f8e020c */
[----:B------:R-:W-:Y:S01]  /*1270*/  IMAD.U32 R86, RZ, RZ, UR4 ;  /* 0x00000004ff567e24 */ /* 0x000fe2000f8e00ff */
[----:B-1-34-:R-:W-:Y:S06]  /*1280*/  BRA.U UP6, `(.L_x_17) ;  /* 0x00000001066c7547 */ /* 0x01afec000b800000 */
[----:B------:R-:W-:Y:S02]  /*1290*/  R2UR UR16, R86 ;  /* 0x00000000561072ca */ /* 0x000fe400000e0000 */
[----:B------:R-:W-:-:S11]  /*12a0*/  R2UR UR5, R87 ;  /* 0x00000000570572ca */ /* 0x000fd600000e0000 */
[----:B------:R-:W-:Y:S02]  /*12b0*/  UISETP.NE.AND UP0, UPT, UR16, URZ, UPT ;  /* 0x000000ff1000728c */ /* 0x000fe4000bf05270 */
[----:B------:R-:W-:Y:S02]  /*12c0*/  UISETP.NE.AND UP2, UPT, UR16, 0x1, UPT ;  /* 0x000000011000788c */ /* 0x000fe4000bf45270 */
[----:B------:R-:W-:Y:S02]  /*12d0*/  ULOP3.LUT UR4, UR5, 0x2, URZ, 0x3c, !UPT ;  /* 0x0000000205047892 */ /* 0x000fe4000f8e3cff */
[----:B------:R-:W-:Y:S02]  /*12e0*/  UISETP.GT.U32.AND UP4, UPT, UR5, 0x1, UP0 ;  /* 0x000000010500788c */ /* 0x000fe40008784070 */
[----:B------:R-:W-:Y:S02]  /*12f0*/  UISETP.GT.U32.AND UP3, UPT, UR5, 0x1, UP2 ;  /* 0x000000010500788c */ /* 0x000fe40009764070 */
[----:B------:R-:W-:-:S02]  /*1300*/  UISETP.GT.U32.AND UP1, UPT, UR4, 0x1, UP0 ;  /* 0x000000010400788c */ /* 0x000fc40008724070 */
[----:B------:R-:W-:Y:S02]  /*1310*/  ULOP3.LUT UR10, UR5, 0xfffffffe, URZ, 0xc0, !UPT ;  /* 0xfffffffe050a7892 */ /* 0x000fe4000f8ec0ff */
[----:B------:R-:W-:Y:S02]  /*1320*/  UISETP.GT.U32.AND UP0, UPT, UR4, 0x1, UP2 ;  /* 0x000000010400788c */ /* 0x000fe40009704070 */
[----:B------:R-:W-:Y:S02]  /*1330*/  USEL UR6, URZ, 0x1, UP4 ;  /* 0x00000001ff067887 */ /* 0x000fe4000a000000 */
[----:B------:R-:W-:Y:S02]  /*1340*/  USEL UR5, URZ, 0x10, UP3 ;  /* 0x00000010ff057887 */ /* 0x000fe40009800000 */
[----:B------:R-:W-:Y:S02]  /*1350*/  USEL UR4, URZ, 0x2, UP4 ;  /* 0x00000002ff047887 */ /* 0x000fe4000a000000 */
[----:B------:R-:W-:-:S02]  /*1360*/  USEL UR9, URZ, 0x20, UP3 ;  /* 0x00000020ff097887 */ /* 0x000fc40009800000 */
[----:B------:R-:W-:Y:S02]  /*1370*/  USEL UR8, URZ, 0x4, UP1 ;  /* 0x00000004ff087887 */ /* 0x000fe40008800000 */
[----:B------:R-:W-:Y:S02]  /*1380*/  UIADD3 UR4, UPT, UPT, UR4, UR5, UR6 ;  /* 0x0000000504047290 */ /* 0x000fe4000fffe006 */
[----:B------:R-:W-:Y:S02]  /*1390*/  USEL UR6, URZ, 0x8, UP1 ;  /* 0x00000008ff067887 */ /* 0x000fe40008800000 */
[----:B------:R-:W-:Y:S02]  /*13a0*/  USEL UR7, URZ, 0x40, UP0 ;  /* 0x00000040ff077887 */ /* 0x000fe40008000000 */
[----:B------:R-:W-:Y:S02]  /*13b0*/  UIADD3 UR5, UPT, UPT, UR8, UR9, UR4 ;  /* 0x0000000908057290 */ /* 0x000fe4000fffe004 */
[----:B------:R-:W-:-:S02]  /*13c0*/  ULEA UR4, UR16, UR10, 0x2 ;  /* 0x0000000a10047291 */ /* 0x000fc4000f8e10ff */
[----:B------:R-:W-:Y:S02]  /*13d0*/  USEL UR8, URZ, 0x80, UP0 ;  /* 0x00000080ff087887 */ /* 0x000fe40008000000 */
[----:B------:R-:W-:-:S03]  /*13e0*/  UIADD3 UR5, UPT, UPT, UR6, UR7, UR5 ;  /* 0x0000000706057290 */ /* 0x000fc6000fffe005 */
[----:B------:R-:W-:Y:S01]  /*13f0*/  UMOV UR6, 0x3 ;  /* 0x0000000300067882 */ /* 0x000fe20000000000 */
[----:B------:R-:W-:Y:S02]  /*1400*/  UIADD3 UR5, UPT, UPT, UR5, UR8, URZ ;  /* 0x0000000805057290 */ /* 0x000fe4000fffe0ff */
[----:B------:R-:W-:-:S04]  /*1410*/  USHF.L.U32 UR4, UR6, UR4, URZ ;  /* 0x0000000406047299 */ /* 0x000fc800080006ff */
[----:B------:R-:W-:Y:S02]  /*1420*/  IMAD.U32 R3, RZ, RZ, UR5 ;  /* 0x00000005ff037e24 */ /* 0x000fe4000f8e00ff */
[----:B------:R-:W-:-:S07]  /*1430*/  IMAD.U32 R2, RZ, RZ, UR4 ;  /* 0x00000004ff027e24 */ /* 0x000fce000f8e00ff */
.L_x_17:
[----:B------:R-:W1:Y:S01]  /*1440*/  S2UR UR36, SR_CTAID.Z ;  /* 0x00000000002479c3 */ /* 0x000e620000002700 */
[----:B------:R-:W-:Y:S02]  /*1450*/  UISETP.GE.AND UP0, UPT, UR28, 0x1, UPT ;  /* 0x000000011c00788c */ /* 0x000fe4000bf06270 */
[----:B------:R-:W-:Y:S02]  /*1460*/  ULOP3.LUT UR50, UR50, 0x300, URZ, 0xc0, !UPT ;  /* 0x0000030032327892 */ /* 0x000fe4000f8ec0ff */
[----:B------:R-:W-:Y:S02]  /*1470*/  ULOP3.LUT UR43, UR43, 0xffff, URZ, 0xc0, !UPT ;  /* 0x0000ffff2b2b7892 */ /* 0x000fe4000f8ec0ff */
[----:B------:R-:W-:Y:S02]  /*1480*/  ULOP3.LUT UR47, UR47, 0xffff, URZ, 0xc0, !UPT ;  /* 0x0000ffff2f2f7892 */ /* 0x000fe4000f8ec0ff */
[----:B------:R-:W-:Y:S02]  /*1490*/  ULOP3.LUT UR46, UR46, 0xffff, URZ, 0xc0, !UPT ;  /* 0x0000ffff2e2e7892 */ /* 0x000fe4000f8ec0ff */
[----:B------:R-:W-:-:S02]  /*14a0*/  ULOP3.LUT UR49, UR48, 0x2000, URZ, 0xc0, !UPT ;  /* 0x0000200030317892 */ /* 0x000fc4000f8ec0ff */
[----:B------:R-:W-:Y:S02]  /*14b0*/  UISETP.NE.AND UP3, UPT, UR21, 0x2, UPT ;  /* 0x000000021500788c */ /* 0x000fe4000bf65270 */
[----:B------:R-:W-:Y:S02]  /*14c0*/  ULOP3.LUT UR66, UR70, 0x1, URZ, 0xc0, !UPT ;  /* 0x0000000146427892 */ /* 0x000fe4000f8ec0ff */
[----:B------:R-:W-:Y:S02]  /*14d0*/  ULOP3.LUT UR67, UR11, 0x1, URZ, 0xc0, !UPT ;  /* 0x000000010b437892 */ /* 0x000fe4000f8ec0ff */
[----:B------:R-:W-:Y:S02]  /*14e0*/  ULOP3.LUT UR53, UR53, 0x1, URZ, 0xc0, !UPT ;  /* 0x0000000135357892 */ /* 0x000fe4000f8ec0ff */
[----:B------:R-:W-:Y:S02]  /*14f0*/  ULOP3.LUT UR48, UR48, 0x1000, URZ, 0xc0, !UPT ;  /* 0x0000100030307892 */ /* 0x000fe4000f8ec0ff */
[----:B------:R-:W-:-:S02]  /*1500*/  ULOP3.LUT UR10, UR51, 0x80, URZ, 0xc0, !UPT ;  /* 0x00000080330a7892 */ /* 0x000fc4000f8ec0ff */
[----:B------:R-:W-:Y:S02]  /*1510*/  USHF.R.U32.HI UR56, URZ, 0x9, UR50 ;  /* 0x00000009ff387899 */ /* 0x000fe40008011632 */
[----:B------:R-:W-:Y:S02]  /*1520*/  USHF.L.U32 UR43, UR13, UR43, URZ ;  /* 0x0000002b0d2b7299 */ /* 0x000fe400080006ff */
[----:B------:R-:W-:Y:S02]  /*1530*/  USHF.L.U32 UR47, UR14, UR47, URZ ;  /* 0x0000002f0e2f7299 */ /* 0x000fe400080006ff */
[----:B------:R-:W-:Y:S01]  /*1540*/  USHF.L.U32 UR46, UR15, UR46, URZ ;  /* 0x0000002e0f2e7299 */ /* 0x000fe200080006ff */
[----:B-1----:R-:W-:Y:S11]  /*1550*/  BRA.U !UP0, `(.L_x_18) ;  /* 0x0000000108d47547 */ /* 0x002ff6000b800000 */
[----:B------:R-:W1:Y:S01]  /*1560*/  LDCU.128 UR16, c[0x0][0xf10] ;  /* 0x0001e200ff1077ac */ /* 0x000e620008000c00 */
[----:B------:R-:W2:Y:S01]  /*1570*/  LDCU UR6, c[0x0][0x370] ;  /* 0x00006e00ff0677ac */ /* 0x000ea20008000800 */
[----:B------:R-:W3:Y:S01]  /*1580*/  LDCU UR5, c[0x0][0x374] ;  /* 0x00006e80ff0577ac */ /* 0x000ee20008000800 */
[----:B------:R-:W4:Y:S01]  /*1590*/  LDCU UR29, c[0x0][0xf0c] ;  /* 0x0001e180ff1d77ac */ /* 0x000f220008000800 */
[----:B------:R-:W4:Y:S01]  /*15a0*/  LDCU UR7, c[0x0][0xf20] ;  /* 0x0001e400ff0777ac */ /* 0x000f220008000800 */
[----:B------:R-:W4:Y:S01]  /*15b0*/  LDCU.64 UR8, c[0x0][0xf28] ;  /* 0x0001e500ff0877ac */ /* 0x000f220008000a00 */
[----:B-1----:R-:W-:Y:S02]  /*15c0*/  UISETP.NE.AND UP0, UPT, UR18, 0x1, UPT ;  /* 0x000000011200788c */ /* 0x002fe4000bf05270 */
[----:B---3--:R-:W-:Y:S02]  /*15d0*/  UIMAD.WIDE.U32 UR14, UR5, UR19, URZ ;  /* 0x00000013050e72a5 */ /* 0x008fe4000f8e00ff */
[----:B--2---:R-:W-:-:S02]  /*15e0*/  UIMAD.WIDE.U32 UR24, UR6, UR16, URZ ;  /* 0x00000010061872a5 */ /* 0x004fc4000f8e00ff */
[----:B----4-:R-:W-:Y:S02]  /*15f0*/  UISETP.NE.AND UP1, UPT, UR29, 0x1, UPT ;  /* 0x000000011d00788c */ /* 0x010fe4000bf25270 */
[----:B------:R-:W-:Y:S01]  /*1600*/  UISETP.NE.AND UP2, UPT, UR28, 0x1, UPT ;  /* 0x000000011c00788c */ /* 0x000fe2000bf45270 */
[----:B------:R-:W-:Y:S02]  /*1610*/  UMOV UR14, UR15 ;  /* 0x0000000f000e7c82 */ /* 0x000fe40008000000 */
[----:B------:R-:W-:Y:S01]  /*1620*/  UMOV UR24, UR25 ;  /* 0x0000001900187c82 */ /* 0x000fe20008000000 */
[----:B------:R-:W-:Y:S02]  /*1630*/  @UP0 USHF.R.U32.HI UR5, URZ, UR7, UR14 ;  /* 0x00000007ff050299 */ /* 0x000fe4000801160e */
[----:B------:R-:W-:Y:S02]  /*1640*/  UIMAD.WIDE.U32 UR26, UR12, UR19, URZ ;  /* 0x000000130c1a72a5 */ /* 0x000fe4000f8e00ff */
[----:B------:R-:W-:-:S02]  /*1650*/  UIMAD.WIDE.U32 UR14, UR5, UR8, URZ ;  /* 0x00000008050e72a5 */ /* 0x000fc4000f8e00ff */
[----:B------:R-:W-:Y:S02]  /*1660*/  @UP1 USHF.R.U32.HI UR6, URZ, UR17, UR24 ;  /* 0x00000011ff061299 */ /* 0x000fe40008011618 */
[----:B------:R-:W-:Y:S02]  /*1670*/  UIMAD.WIDE.U32 UR22, UR20, UR16, URZ ;  /* 0x00000010141672a5 */ /* 0x000fe4000f8e00ff */
[----:B------:R-:W-:Y:S01]  /*1680*/  UIMAD.WIDE.U32 UR24, UR6, UR8, URZ ;  /* 0x00000008061872a5 */ /* 0x000fe2000f8e00ff */
[----:B------:R-:W-:Y:S01]  /*1690*/  UMOV UR4, UR27 ;  /* 0x0000001b00047c82 */ /* 0x000fe20008000000 */
[----:B------:R-:W-:Y:S01]  /*16a0*/  UMOV UR14, UR15 ;  /* 0x0000000f000e7c82 */ /* 0x000fe20008000000 */
[----:B------:R-:W-:Y:S02]  /*16b0*/  USHF.R.U32.HI UR4, URZ, UR7, UR4 ;  /* 0x00000007ff047299 */ /* 0x000fe40008011604 */
[----:B------:R-:W-:Y:S01]  /*16c0*/  @UP2 USHF.R.U32.HI UR5, URZ, UR9, UR14 ;  /* 0x00000009ff052299 */ /* 0x000fe2000801160e */
[----:B------:R-:W-:Y:S01]  /*16d0*/  UMOV UR22, UR23 ;  /* 0x0000001700167c82 */ /* 0x000fe20008000000 */
[----:B------:R-:W-:Y:S01]  /*16e0*/  UMOV UR24, UR25 ;  /* 0x0000001900187c82 */ /* 0x000fe20008000000 */
[----:B------:R-:W-:-:S02]  /*16f0*/  USHF.R.U32.HI UR17, URZ, UR17, UR22 ;  /* 0x00000011ff117299 */ /* 0x000fc40008011616 */
[----:B------:R-:W-:Y:S02]  /*1700*/  USEL UR4, UR12, UR4, !UP0 ;  /* 0x000000040c047287 */ /* 0x000fe4000c000000 */
[----:B------:R-:W-:Y:S02]  /*1710*/  @UP2 USHF.R.U32.HI UR6, URZ, UR9, UR24 ;  /* 0x00000009ff062299 */ /* 0x000fe40008011618 */
[----:B------:R-:W-:Y:S02]  /*1720*/  UIMAD UR7, UR5, UR28, URZ ;  /* 0x0000001c050772a4 */ /* 0x000fe4000f8e02ff */
[----:B------:R-:W-:Y:S02]  /*1730*/  USEL UR5, UR20, UR17, !UP1 ;  /* 0x0000001114057287 */ /* 0x000fe4000c800000 */
[----:B------:R-:W-:Y:S02]  /*1740*/  UIMAD UR11, UR6, UR28, URZ ;  /* 0x0000001c060b72a4 */ /* 0x000fe4000f8e02ff */
[----:B------:R-:W-:-:S02]  /*1750*/  UISETP.GE.AND UP0, UPT, UR4, UR7, UPT ;  /* 0x000000070400728c */ /* 0x000fc4000bf06270 */
[----:B------:R-:W-:Y:S02]  /*1760*/  UIMAD.WIDE.U32 UR14, UR4, UR8, URZ ;  /* 0x00000008040e72a5 */ /* 0x000fe4000f8e00ff */
[----:B------:R-:W-:Y:S02]  /*1770*/  UISETP.GE.OR UP0, UPT, UR5, UR11, UP0 ;  /* 0x0000000b0500728c */ /* 0x000fe40008706670 */
[----:B------:R-:W-:Y:S02]  /*1780*/  UIMAD.WIDE.U32 UR16, UR5, UR8, URZ ;  /* 0x00000008051072a5 */ /* 0x000fe4000f8e00ff */
[----:B------:R-:W-:Y:S01]  /*1790*/  UIADD3 UR11, UPT, UPT, -UR4, URZ, URZ ;  /* 0x000000ff040b7290 */ /* 0x000fe2000fffe1ff */
[----:B------:R-:W-:Y:S01]  /*17a0*/  UMOV UR8, UR15 ;  /* 0x0000000f00087c82 */ /* 0x000fe20008000000 */
[----:B------:R-:W-:Y:S02]  /*17b0*/  UIADD3 UR13, UPT, UPT, -UR5, URZ, URZ ;  /* 0x000000ff050d7290 */ /* 0x000fe4000fffe1ff */
[----:B------:R-:W-:-:S03]  /*17c0*/  USHF.R.U32.HI UR8, URZ, UR9, UR8 ;  /* 0x00000009ff087299 */ /* 0x000fc60008011608 */
[----:B------:R-:W-:Y:S01]  /*17d0*/  @!UP0 UMOV UR7, UR17 ;  /* 0x0000001100078c82 */ /* 0x000fe20008000000 */
[----:B------:R-:W-:Y:S02]  /*17e0*/  UIMAD UR12, UR18, UR11, UR12 ;  /* 0x0000000b120c72a4 */ /* 0x000fe4000f8e020c */
[----:B------:R-:W-:Y:S02]  /*17f0*/  USEL UR8, UR4, UR8, !UP2 ;  /* 0x0000000804087287 */ /* 0x000fe4000d000000 */
[----:B------:R-:W-:Y:S02]  /*1800*/  @!UP0 USHF.R.U32.HI UR7, URZ, UR9, UR7 ;  /* 0x00000009ff078299 */ /* 0x000fe40008011607 */
[----:B------:R-:W-:Y:S02]  /*1810*/  UIADD3 UR9, UPT, UPT, -UR8, URZ, URZ ;  /* 0x000000ff08097290 */ /* 0x000fe4000fffe1ff */
[----:B------:R-:W-:Y:S02]  /*1820*/  @!UP0 USEL UR7, UR5, UR7, !UP2 ;  /* 0x0000000705078287 */ /* 0x000fe4000d000000 */
[----:B------:R-:W-:-:S02]  /*1830*/  UIMAD UR9, UR28, UR9, UR4 ;  /* 0x000000091c0972a4 */ /* 0x000fc4000f8e0204 */
[----:B------:R-:W-:Y:S02]  /*1840*/  @!UP0 UIADD3 UR8, UPT, UPT, UR8, -UR7, URZ ;  /* 0x8000000708088290 */ /* 0x000fe4000fffe0ff */
[----:B------:R-:W-:Y:S02]  /*1850*/  @!UP0 UIMAD UR6, UR9, UR6, UR7 ;  /* 0x00000006090682a4 */ /* 0x000fe4000f8e0207 */
[----:B------:R-:W-:Y:S02]  /*1860*/  @!UP0 UIMAD UR4, UR8, UR28, UR5 ;  /* 0x0000001c080482a4 */ /* 0x000fe4000f8e0205 */
[----:B------:R-:W-:Y:S02]  /*1870*/  UIMAD UR20, UR29, UR13, UR20 ;  /* 0x0000000d1d1472a4 */ /* 0x000fe4000f8e0214 */
[----:B------:R-:W-:Y:S01]  /*1880*/  UIMAD UR12, UR4, UR18, UR12 ;  /* 0x00000012040c72a4 */ /* 0x000fe2000f8e020c */
[----:B------:R-:W-:Y:S02]  /*1890*/  @!UP0 UMOV UR5, UR6 ;  /* 0x0000000600058c82 */ /* 0x000fe40008000000 */
[----:B------:R-:W-:-:S12]  /*18a0*/  UIMAD UR20, UR5, UR29, UR20 ;  /* 0x0000001d051472a4 */ /* 0x000fd8000f8e0214 */
.L_x_18:
[----:B------:R-:W-:-:S09]  /*18b0*/  UISETP.NE.AND UP0, UPT, UR30, 0x1, UPT ;  /* 0x000000011e00788c */ /* 0x000fd2000bf05270 */
[----:B------:R-:W-:Y:S05]  /*18c0*/  BRA.U UP0, `(.L_x_19) ;  /* 0x0000000100447547 */ /* 0x000fea000b800000 */
[----:B------:R-:W1:Y:S01]  /*18d0*/  LDCU.128 UR16, c[0x0][0xf10] ;  /* 0x0001e200ff1077ac */ /* 0x000e620008000c00 */
[----:B------:R-:W2:Y:S01]  /*18e0*/  LDCU UR8, c[0x0][0xf0c] ;  /* 0x0001e180ff0877ac */ /* 0x000ea20008000800 */
[----:B------:R-:W3:Y:S01]  /*18f0*/  LDCU UR9, c[0x0][0xf20] ;  /* 0x0001e400ff0977ac */ /* 0x000ee20008000800 */
[----:B-1----:R-:W-:Y:S02]  /*1900*/  UIMAD.WIDE.U32 UR6, UR20, UR16, URZ ;  /* 0x00000010140672a5 */ /* 0x002fe4000f8e00ff */
[----:B------:R-:W-:Y:S02]  /*1910*/  UIMAD.WIDE.U32 UR4, UR12, UR19, URZ ;  /* 0x000000130c0472a5 */ /* 0x000fe4000f8e00ff */
[----:B--2---:R-:W-:Y:S02]  /*1920*/  UISETP.NE.AND UP1, UPT, UR8, 0x1, UPT ;  /* 0x000000010800788c */ /* 0x004fe4000bf25270 */
[----:B------:R-:W-:Y:S01]  /*1930*/  UISETP.NE.AND UP0, UPT, UR18, 0x1, UPT ;  /* 0x000000011200788c */ /* 0x000fe2000bf05270 */
[----:B------:R-:W-:-:S02]  /*1940*/  UMOV UR6, UR7 ;  /* 0x0000000700067c82 */ /* 0x000fc40008000000 */
[----:B------:R-:W-:Y:S01]  /*1950*/  UMOV UR4, UR5 ;  /* 0x0000000500047c82 */ /* 0x000fe20008000000 */
[----:B------:R-:W-:Y:S02]  /*1960*/  USHF.R.U32.HI UR17, URZ, UR17, UR6 ;  /* 0x00000011ff117299 */ /* 0x000fe40008011606 */
[----:B---3--:R-:W-:Y:S02]  /*1970*/  USHF.R.U32.HI UR4, URZ, UR9, UR4 ;  /* 0x00000009ff047299 */ /* 0x008fe40008011604 */
[----:B------:R-:W-:Y:S02]  /*1980*/  USEL UR5, UR20, UR17, !UP1 ;  /* 0x0000001114057287 */ /* 0x000fe4000c800000 */
[----:B------:R-:W-:-:S04]  /*1990*/  USEL UR4, UR12, UR4, !UP0 ;  /* 0x000000040c047287 */ /* 0x000fc8000c000000 */
[----:B------:R-:W-:Y:S02]  /*19a0*/  UIADD3 UR6, UPT, UPT, UR5, -UR4, URZ ;  /* 0x8000000405067290 */ /* 0x000fe4000fffe0ff */
[----:B------:R-:W-:Y:S02]  /*19b0*/  UIADD3 UR4, UPT, UPT, -UR5, UR4, URZ ;  /* 0x0000000405047290 */ /* 0x000fe4000fffe1ff */
[----:B------:R-:W-:Y:S02]  /*19c0*/  UIMAD UR12, UR6, UR18, UR12 ;  /* 0x00000012060c72a4 */ /* 0x000fe4000f8e020c */
[----:B------:R-:W-:-:S12]  /*19d0*/  UIMAD UR20, UR4, UR8, UR20 ;  /* 0x00000008041472a4 */ /* 0x000fd8000f8e0214 */
.L_x_19:
[----:B------:R-:W-:-:S09]  /*19e0*/  UISETP.EQ.U32.AND UP0, UPT, UR31, 0x1, UPT ;  /* 0x000000011f00788c */ /* 0x000fd2000bf02070 */
[----:B------:R-:W-:Y:S05]  /*19f0*/  BRA.U !UP0, `(.L_x_20) ;  /* 0x00000001080c7547 */ /* 0x000fea000b800000 */
[----:B------:R-:W-:Y:S01]  /*1a00*/  UCGABAR_WAIT ;  /* 0x0000000000007dc7 */ /* 0x000fe20008000000 */
[----:B------:R-:W-:Y:S01]  /*1a10*/  CCTL.IVALL ;  /* 0x00000000ff00798f */ /* 0x000fe20002000000 */
[----:B------:R-:W-:Y:S05]  /*1a20*/  BRA `(.L_x_21) ;  /* 0x0000000000047947 */ /* 0x000fea0003800000 */
.L_x_20:
[----:B------:R-:W-:Y:S06]  /*1a30*/  BAR.SYNC.DEFER_BLOCKING 0x0 ;  /* 0x0000000000007b1d */ /* 0x000fec0000010000 */
.L_x_21:
[----:B------:R-:W-:Y:S05]  /*1a40*/  BRA.U UP3, `(.L_x_22) ;  /* 0x0000001903287547 */ /* 0x000fea000b800000 */
[----:B------:R-:W1:Y:S01]  /*1a50*/  LDCU UR6, c[0x0][0x38c] ;  /* 0x00007180ff0677ac */ /* 0x000e620008000800 */
[----:B------:R-:W-:Y:S01]  /*1a60*/  PLOP3.LUT P2, PT, PT, PT, UP5, 0x80, 0x8 ;  /* 0x000000000008781c */ /* 0x000fe20003f4f058 */
[----:B------:R-:W-:Y:S01]  /*1a70*/  IMAD.MOV.U32 R12, RZ, RZ, 0x1 ;  /* 0x00000001ff0c7424 */ /* 0x000fe200078e00ff */
[----:B------:R-:W-:Y:S02]  /*1a80*/  ISETP.NE.AND P3, PT, R0, RZ, P4 ;  /* 0x000000ff0000720c */ /* 0x000fe40002765270 */
[----:B------:R-:W-:Y:S02]  /*1a90*/  CS2R R10, SRZ ;  /* 0x00000000000a7805 */ /* 0x000fe4000001ff00 */
[----:B------:R-:W-:Y:S01]  /*1aa0*/  PLOP3.LUT P2, PT, P2, PT, PT, 0x8, 0x80 ;  /* 0x000000000080781c */ /* 0x000fe2000174e170 */
[----:B------:R-:W-:Y:S01]  /*1ab0*/  IMAD.MOV.U32 R9, RZ, RZ, RZ ;  /* 0x000000ffff097224 */ /* 0x000fe200078e00ff */
[----:B------:R-:W2:Y:S01]  /*1ac0*/  LDCU UR62, c[0x0][0x370] ;  /* 0x00006e00ff3e77ac */ /* 0x000ea20008000800 */
[----:B------:R-:W-:Y:S01]  /*1ad0*/  IMAD.MOV.U32 R8, RZ, RZ, 0x1 ;  /* 0x00000001ff087424 */ /* 0x000fe200078e00ff */
[----:B------:R-:W-:Y:S01]  /*1ae0*/  ULEA UR67, UR66, UR67, 0x1 ;  /* 0x0000004342437291 */ /* 0x000fe2000f8e08ff */
[----:B------:R-:W3:Y:S01]  /*1af0*/  LDCU.64 UR44, c[0x0][0x348] ;  /* 0x00006900ff2c77ac */ /* 0x000ee20008000a00 */
[----:B------:R-:W-:-:S02]  /*1b00*/  ULEA UR66, UR66, UR53, 0x1 ;  /* 0x0000003542427291 */ /* 0x000fc4000f8e08ff */
[----:B-1----:R-:W-:Y:S02]  /*1b10*/  UIADD3 UR5, UPT, UPT, UR6, 0xff, URZ ;  /* 0x000000ff06057890 */ /* 0x002fe4000fffe0ff */
[----:B------:R-:W-:Y:S02]  /*1b20*/  UIADD3 UR69, UPT, UPT, UR6, 0x1fe, URZ ;  /* 0x000001fe06457890 */ /* 0x000fe4000fffe0ff */
[----:B------:R-:W-:Y:S01]  /*1b30*/  USHF.R.S32.HI UR4, URZ, 0x1f, UR5 ;  /* 0x0000001fff047899 */ /* 0x000fe20008011405 */
[----:B------:R-:W1:Y:S03]  /*1b40*/  LDCU UR61, c[0x0][0x374] ;  /* 0x00006e80ff3d77ac */ /* 0x000e660008000800 */
[----:B------:R-:W-:Y:S01]  /*1b50*/  ULEA.HI UR4, UR4, UR5, URZ, 0x8 ;  /* 0x0000000504047291 */ /* 0x000fe2000f8f40ff */
[----:B------:R-:W-:-:S03]  /*1b60*/  UMOV UR15, URZ ;  /* 0x000000ff000f7c82 */ /* 0x000fc60008000000 */
[----:B------:R-:W-:Y:S02]  /*1b70*/  USHF.R.S32.HI UR64, URZ, 0x8, UR4 ;  /* 0x00000008ff407899 */ /* 0x000fe40008011404 */
[----:B------:R-:W-:Y:S02]  /*1b80*/  UIADD3 UR4, UPT, UPT, UR6, -0x1, URZ ;  /* 0xffffffff06047890 */ /* 0x000fe4000fffe0ff */
[----:B------:R-:W-:Y:S02]  /*1b90*/  UISETP.LT.U32.AND UP0, UPT, UR64, 0x7, UPT ;  /* 0x000000074000788c */ /* 0x000fe4000bf01070 */
[----:B------:R-:W-:Y:S02]  /*1ba0*/  UISETP.GE.U32.AND UP1, UPT, UR4, -0x1ff, UPT ;  /* 0xfffffe010400788c */ /* 0x000fe4000bf26070 */
[----:B------:R-:W-:Y:S02]  /*1bb0*/  USEL UR63, UR64, 0x7, UP0 ;  /* 0x00000007403f7887 */ /* 0x000fe40008000000 */
[----:B------:R-:W-:-:S02]  /*1bc0*/  UISETP.NE.AND UP0, UPT, UR21, URZ, UPT ;  /* 0x000000ff1500728c */ /* 0x000fc4000bf05270 */
[----:B------:R-:W-:Y:S02]  /*1bd0*/  UIADD3 UR4, UPT, UPT, UR63, -0x1, URZ ;  /* 0xffffffff3f047890 */ /* 0x000fe4000fffe0ff */
[----:B------:R-:W-:Y:S02]  /*1be0*/  USEL UR52, UR52, 0x2, UP0 ;  /* 0x0000000234347887 */ /* 0x000fe40008000000 */
[----:B------:R-:W-:Y:S02]  /*1bf0*/  UIADD3 UR68, UPT, UPT, UR64, -UR63, URZ ;  /* 0x8000003f40447290 */ /* 0x000fe4000fffe0ff */
[----:B------:R-:W-:-:S04]  /*1c00*/  @UP1 UIADD3 UR4, UPT, UPT, UR63, URZ, URZ ;  /* 0x000000ff3f041290 */ /* 0x000fc8000fffe0ff */
[----:B------:R-:W-:Y:S02]  /*1c10*/  UIADD3 UR57, UPT, UPT, UR4, 0x1, URZ ;  /* 0x0000000104397890 */ /* 0x000fe4000fffe0ff */
[----:B-123--:R-:W-:-:S12]  /*1c20*/  UIADD3 UR65, UPT, UPT, -UR4, URZ, URZ ;  /* 0x000000ff04417290 */ /* 0x00efd8000fffe1ff */
.L_x_46:
[----:B------:R-:W-:Y:S01]  /*1c30*/  UISETP.NE.AND UP0, UPT, UR60, URZ, UPT ;  /* 0x000000ff3c00728c */ /* 0x000fe2000bf05270 */
[----:B-1----:R-:W1:Y:S08]  /*1c40*/  S2UR UR60, SR_CgaCtaId ;  /* 0x00000000003c79c3 */ /* 0x002e700000008800 */
[----:B---3--:R-:W-:Y:S05]  /*1c50*/  BRA.U UP0, `(.L_x_23) ;  /* 0x0000000100347547 */ /* 0x008fea000b800000 */
[----:B------:R-:W2:Y:S01]  /*1c60*/  S2R R0, SR_CgaCtaId ;  /* 0x0000000000007919 */ /* 0x000ea20000008800 */
[----:B------:R-:W-:Y:S02]  /*1c70*/  MOV R3, 0x400 ;  /* 0x0000040000037802 */ /* 0x000fe40000000f00 */
[----:B------:R-:W-:Y:S02]  /*1c80*/  SHF.L.U32 R2, R8, 0x1f, RZ ;  /* 0x0000001f08027819 */ /* 0x000fe400000006ff */
[----:B--2---:R-:W-:-:S05]  /*1c90*/  LEA R0, R0, R3, 0x18 ;  /* 0x0000000300007211 */ /* 0x004fca00078ec0ff */
[----:B------:R-:W-:-:S04]  /*1ca0*/  IMAD R3, R9, 0x8, R0 ;  /* 0x0000000809037824 */ /* 0x000fc800078e0200 */
[----:B------:R-:W2:Y:S02]  /*1cb0*/  SYNCS.PHASECHK.TRANS64.TRYWAIT P0, [R3+URZ+0x110], R2 ;  /* 0x00011002030075a7 */ /* 0x000ea400080011ff */
[----:B--2---:R-:W-:Y:S05]  /*1cc0*/  @!P0 BRA `(.L_x_24) ;  /* 0x0000008400bc8947 */ /* 0x004fea0003800000 */
.L_x_154:
[----:B------:R-:W-:Y:S01]  /*1cd0*/  VIADD R9, R9, 0x1 ;  /* 0x0000000109097836 */ /* 0x000fe20000000000 */
[----:B------:R2:W-:Y:S04]  /*1ce0*/  SYNCS.ARRIVE.TRANS64.A1T0 RZ, [R3+URZ+0x100], RZ ;  /* 0x000100ff03ff79a7 */ /* 0x0005e800081000ff */
[----:B------:R-:W-:-:S04]  /*1cf0*/  ISETP.NE.AND P0, PT, R9, 0x2, PT ;  /* 0x000000020900780c */ /* 0x000fc80003f05270 */
[----:B------:R-:W-:Y:S02]  /*1d00*/  SEL R9, R9, RZ, P0 ;  /* 0x000000ff09097207 */ /* 0x000fe40000000000 */
[----:B--2---:R-:W-:-:S04]  /*1d10*/  SEL R3, RZ, 0x1, P0 ;  /* 0x00000001ff037807 */ /* 0x004fc80000000000 */
[----:B------:R-:W-:Y:S02]  /*1d20*/  LOP3.LUT R8, R8, R3, RZ, 0x3c, !PT ;  /* 0x0000000308087212 */ /* 0x000fe400078e3cff */
.L_x_23:
[----:B------:R-:W-:Y:S01]  /*1d30*/  UMOV UR6, 0x400 ;  /* 0x0000040000067882 */ /* 0x000fe20000000000 */
[----:B------:R-:W-:Y:S01]  /*1d40*/  SHF.L.U32 R0, R12, 0x1f, RZ ;  /* 0x0000001f0c007819 */ /* 0x000fe200000006ff */
[----:B-1----:R-:W-:Y:S02]  /*1d50*/  ULEA UR6, UR60, UR6, 0x18 ;  /* 0x000000063c067291 */ /* 0x002fe4000f8ec0ff */
[----:B------:R-:W-:Y:S02]  /*1d60*/  UISETP.GE.U32.AND UP0, UPT, UR69, 0x1ff, UPT ;  /* 0x000001ff4500788c */ /* 0x000fe4000bf06070 */
[----:B------:R-:W-:Y:S02]  /*1d70*/  ULEA UR4, UR15, UR6, 0x3 ;  /* 0x000000060f047291 */ /* 0x000fe4000f8e18ff */
[----:B------:R-:W-:Y:S01]  /*1d80*/  ULEA UR27, UR12, UR67, 0x2 ;  /* 0x000000430c1b7291 */ /* 0x000fe2000f8e10ff */
[----:B------:R-:W-:-:S03]  /*1d90*/  UMOV UR14, URZ ;  /* 0x000000ff000e7c82 */ /* 0x000fc60008000000 */
[----:B------:R-:W-:-:S03]  /*1da0*/  USHF.L.U32 UR27, UR27, 0x5, URZ ;  /* 0x000000051b1b7899 */ /* 0x000fc600080006ff */
[----:B------:R1:W2:Y:S01]  /*1db0*/  SYNCS.PHASECHK.TRANS64.TRYWAIT P1, [UR4+0x38], R0 ;  /* 0x00003800ff0075a7 */ /* 0x0002a20008021104 */
[----:B------:R-:W-:-:S04]  /*1dc0*/  ULEA.HI UR4, UR20, UR20, URZ, 0x1 ;  /* 0x0000001414047291 */ /* 0x000fc8000f8f08ff */
[----:B------:R-:W-:Y:S02]  /*1dd0*/  USHF.L.U32 UR5, UR4, 0x7, URZ ;  /* 0x0000000704057899 */ /* 0x000fe400080006ff */
[----:B------:R-:W-:Y:S02]  /*1de0*/  ULOP3.LUT UR20, UR4, 0xfffffffe, URZ, 0xc0, !UPT ;  /* 0xfffffffe04147892 */ /* 0x000fe4000f8ec0ff */
[----:B------:R-:W-:Y:S02]  /*1df0*/  ULOP3.LUT UR5, UR5, 0xffffff00, URZ, 0xc0, !UPT ;  /* 0xffffff0005057892 */ /* 0x000fe4000f8ec0ff */
[----:B------:R-:W-:Y:S02]  /*1e00*/  ULOP3.LUT UR20, UR20, 0x1, UR70, 0xf8, !UPT ;  /* 0x0000000114147892 */ /* 0x000fe4000f8ef846 */
[----:B------:R-:W-:Y:S01]  /*1e10*/  ULEA UR35, UR66, UR5, 0x6 ;  /* 0x0000000542237291 */ /* 0x000fe2000f8e30ff */
[----:B------:R-:W-:Y:S11]  /*1e20*/  BRA.U !UP0, `(.L_x_25) ;  /* 0x0000000508307547 */ /* 0x000ff6000b800000 */
[----:B------:R-:W-:Y:S01]  /*1e30*/  UMOV UR29, UR65 ;  /* 0x00000041001d7c82 */ /* 0x000fe20008000000 */
[----:B------:R-:W-:Y:S01]  /*1e40*/  UMOV UR4, UR15 ;  /* 0x0000000f00047c82 */ /* 0x000fe20008000000 */
[----:B------:R-:W-:Y:S01]  /*1e50*/  UMOV UR34, URZ ;  /* 0x000000ff00227c82 */ /* 0x000fe20008000000 */
[----:B------:R-:W-:Y:S01]  /*1e60*/  UMOV UR19, UR53 ;  /* 0x0000003500137c82 */ /* 0x000fe20008000000 */
[----:B------:R-:W-:-:S05]  /*1e70*/  UMOV UR11, UR56 ;  /* 0x00000038000b7c82 */ /* 0x000fca0008000000 */
.L_x_33:
[----:B------:R-:W-:Y:S01]  /*1e80*/  ULEA UR5, UR4, UR6, 0x3 ;  /* 0x0000000604057291 */ /* 0x000fe2000f8e18ff */
[----:B--2---:R-:W-:Y:S01]  /*1e90*/  @P4 MOV R2, 0xd000 ;  /* 0x0000d00000024802 */ /* 0x004fe20000000f00 */
[----:B--23--:R-:W-:Y:S10]  /*1ea0*/  @P1 BRA `(.L_x_26) ;  /* 0x00000000000c1947 */ /* 0x00cff40003800000 */
[----:B------:R-:W-:-:S04]  /*1eb0*/  SHF.L.U32 R3, R12, 0x1f, RZ ;  /* 0x0000001f0c037819 */ /* 0x000fc800000006ff */
[----:B------:R-:W2:Y:S02]  /*1ec0*/  SYNCS.PHASECHK.TRANS64.TRYWAIT P0, [UR5+0x38], R3 ;  /* 0x00003803ff0075a7 */ /* 0x000ea40008001105 */
[----:B--2---:R-:W-:Y:S05]  /*1ed0*/  @!P0 BRA `(.L_x_27) ;  /* 0x00000084004c8947 */ /* 0x004fea0003800000 */
.L_x_26:
[----:B------:R2:W-:Y:S01]  /*1ee0*/  @P4 SYNCS.ARRIVE.TRANS64 RZ, [UR5], R2 ;  /* 0x00000002ffff49a7 */ /* 0x0005e20008000005 */
[----:B------:R-:W-:Y:S02]  /*1ef0*/  ULOP3.LUT UR7, UR52, 0x2, URZ, 0xfc, !UPT ;  /* 0x0000000234077892 */ /* 0x000fe4000f8efcff */
[----:B------:R-:W-:Y:S02]  /*1f00*/  UIADD3 UR29, UPT, UPT, UR29, 0x1, URZ ;  /* 0x000000011d1d7890 */ /* 0x000fe4000fffe0ff */
[----:B------:R-:W-:Y:S02]  /*1f10*/  UISETP.NE.AND UP0, UPT, UR7, 0x2, UPT ;  /* 0x000000020700788c */ /* 0x000fe4000bf05270 */
[----:B------:R-:W-:-:S07]  /*1f20*/  UISETP.NE.AND UP4, UPT, UR29, 0x1, UPT ;  /* 0x000000011d00788c */ /* 0x000fce000bf85270 */
[----:B------:R-:W-:Y:S05]  /*1f30*/  BRA.U UP0, `(.L_x_28) ;  /* 0x0000000100047547 */ /* 0x000fea000b800000 */
[----:B------:R-:W-:Y:S05]  /*1f40*/  BPT.TRAP 0x1 ;  /* 0x000000040000795c */ /* 0x000fea0000300000 */
.L_x_28:
[----:B------:R-:W-:Y:S04]  /*1f50*/  BSSY.RECONVERGENT B0, `(.L_x_29) ;  /* 0x0000003000007945 */ /* 0x000fe80003800200 */
[----:B------:R-:W-:Y:S05]  /*1f60*/  @!P3 BRA `(.L_x_30) ;  /* 0x000000000004b947 */ /* 0x000fea0003800000 */
[----:B------:R-:W-:Y:S05]  /*1f70*/  BPT.TRAP 0x1 ;  /* 0x000000040000795c */ /* 0x000fea0000300000 */
.L_x_30:
[----:B------:R-:W-:Y:S05]  /*1f80*/  BSYNC.RECONVERGENT B0 ;  /* 0x0000000000007941 */ /* 0x000fea0003800200 */
.L_x_29:
[----:B------:R-:W-:Y:S01]  /*1f90*/  UIADD3 UR7, UPT, UPT, UR4, 0x1, URZ ;  /* 0x0000000104077890 */ /* 0x000fe2000fffe0ff */
[----:B------:R-:W-:Y:S01]  /*1fa0*/  BSSY.RECONVERGENT B0, `(.L_x_31) ;  /* 0x000002e000007945 */ /* 0x000fe20003800200 */
[----:B------:R-:W-:Y:S02]  /*1fb0*/  ELECT P0, URZ, PT ;  /* 0x0000000000ff782f */ /* 0x000fe40003800000 */
[----:B------:R-:W-:-:S04]  /*1fc0*/  UISETP.NE.AND UP0, UPT, UR7, 0x7, UPT ;  /* 0x000000070700788c */ /* 0x000fc8000bf05270 */
[----:B------:R-:W-:Y:S02]  /*1fd0*/  USEL UR8, URZ, 0x1, UP0 ;  /* 0x00000001ff087887 */ /* 0x000fe40008000000 */
[----:B------:R-:W-:-:S04]  /*1fe0*/  USEL UR15, UR7, URZ, UP0 ;  /* 0x000000ff070f7287 */ /* 0x000fc80008000000 */
[----:B------:R-:W-:Y:S01]  /*1ff0*/  ULEA UR7, UR15, UR6, 0x3 ;  /* 0x000000060f077291 */ /* 0x000fe2000f8e18ff */
[----:B------:R-:W-:-:S04]  /*2000*/  LOP3.LUT R12, R12, UR8, RZ, 0x3c, !PT ;  /* 0x000000080c0c7c12 */ /* 0x000fc8000f8e3cff */
[----:B-1----:R-:W-:-:S04]  /*2010*/  SHF.L.U32 R0, R12, 0x1f, RZ ;  /* 0x0000001f0c007819 */ /* 0x002fc800000006ff */
[----:B------:R1:W3:Y:S01]  /*2020*/  SYNCS.PHASECHK.TRANS64.TRYWAIT P1, [UR7+0x38], R0 ;  /* 0x00003800ff0075a7 */ /* 0x0002e20008021107 */
[----:B------:R-:W-:Y:S05]  /*2030*/  @!P0 BRA `(.L_x_32) ;  /* 0x0000000000908947 */ /* 0x000fea0003800000 */
[----:B------:R-:W-:Y:S02]  /*2040*/  USHF.L.U32 UR7, UR4, 0xa, URZ ;  /* 0x0000000a04077899 */ /* 0x000fe400080006ff */
[----:B------:R-:W-:Y:S02]  /*2050*/  ULEA UR32, UR4, UR49, 0xe ;  /* 0x0000003104207291 */ /* 0x000fe4000f8e70ff */
[----:B------:R-:W-:Y:S02]  /*2060*/  UIADD3 UR40, UP3, UPT, UR44, 0x80, URZ ;  /* 0x000000802c287890 */ /* 0x000fe4000ff7e0ff */
[----:B------:R-:W-:Y:S02]  /*2070*/  ULEA UR24, UR4, UR48, 0xd ;  /* 0x0000003004187291 */ /* 0x000fe4000f8e68ff */
[----:B------:R-:W-:Y:S02]  /*2080*/  UIADD3 UR38, UP2, UPT, UR44, 0x180, URZ ;  /* 0x000001802c267890 */ /* 0x000fe4000ff5e0ff */
[----:B------:R-:W-:-:S02]  /*2090*/  UIADD3 UR30, UP1, UPT, UR44, 0x280, URZ ;  /* 0x000002802c1e7890 */ /* 0x000fc4000ff3e0ff */
[----:B------:R-:W-:Y:S02]  /*20a0*/  ULOP3.LUT UR16, UR7, 0x200, UR51, 0xf8, !UPT ;  /* 0x0000020007107892 */ /* 0x000fe4000f8ef833 */
[----:B------:R-:W-:Y:S02]  /*20b0*/  UIADD3 UR22, UP0, UPT, UR44, 0x380, URZ ;  /* 0x000003802c167890 */ /* 0x000fe4000ff1e0ff */
[----:B------:R-:W-:Y:S02]  /*20c0*/  ULOP3.LUT UR8, UR7, UR50, URZ, 0xfc, !UPT ;  /* 0x0000003207087292 */ /* 0x000fe4000f8efcff */
[----:B------:R-:W-:Y:S02]  /*20d0*/  ULOP3.LUT UR33, UR5, 0xfefffff8, URZ, 0xc0, !UPT ;  /* 0xfefffff805217892 */ /* 0x000fe4000f8ec0ff */
[----:B------:R-:W-:Y:S02]  /*20e0*/  UIADD3.X UR41, UPT, UPT, URZ, UR45, URZ, UP3, !UPT ;  /* 0x0000002dff297290 */ /* 0x000fe40009ffe4ff */
[----:B------:R-:W-:-:S02]  /*20f0*/  UIADD3 UR32, UPT, UPT, UR6, 0x8400, UR32 ;  /* 0x0000840006207890 */ /* 0x000fc4000fffe020 */
[----:B------:R-:W-:Y:S02]  /*2100*/  UPRMT UR7, URZ, 0x5410, UR43 ;  /* 0x00005410ff077896 */ /* 0x000fe4000800002b */
[----:B------:R-:W-:Y:S02]  /*2110*/  UIADD3.X UR39, UPT, UPT, URZ, UR45, URZ, UP2, !UPT ;  /* 0x0000002dff277290 */ /* 0x000fe400097fe4ff */
[----:B------:R-:W-:Y:S02]  /*2120*/  UIADD3 UR24, UPT, UPT, UR6, 0x24400, UR24 ;  /* 0x0002440006187890 */ /* 0x000fe4000fffe018 */
[----:B------:R-:W-:Y:S02]  /*2130*/  UPRMT UR37, URZ, 0x5410, UR47 ;  /* 0x00005410ff257896 */ /* 0x000fe4000800002f */
[----:B------:R-:W-:Y:S02]  /*2140*/  UIADD3.X UR31, UPT, UPT, URZ, UR45, URZ, UP1, !UPT ;  /* 0x0000002dff1f7290 */ /* 0x000fe40008ffe4ff */
[----:B------:R-:W-:-:S02]  /*2150*/  UIADD3 UR16, UPT, UPT, UR6, 0x32400, UR16 ;  /* 0x0003240006107890 */ /* 0x000fc4000fffe010 */
[----:B------:R-:W-:Y:S02]  /*2160*/  UIADD3.X UR23, UPT, UPT, URZ, UR45, URZ, UP0, !UPT ;  /* 0x0000002dff177290 */ /* 0x000fe400087fe4ff */
[----:B------:R-:W-:Y:S02]  /*2170*/  UPRMT UR14, URZ, 0x5410, UR46 ;  /* 0x00005410ff0e7896 */ /* 0x000fe4000800002e */
[----:B------:R-:W-:Y:S01]  /*2180*/  UIADD3 UR8, UPT, UPT, UR6, 0x34000, UR8 ;  /* 0x0003400006087890 */ /* 0x000fe2000fffe008 */
[----:B------:R-:W-:Y:S01]  /*2190*/  UMOV UR54, 0x0 ;  /* 0x0000000000367882 */ /* 0x000fe20000000000 */
[----:B------:R-:W-:Y:S01]  /*21a0*/  UMOV UR55, 0x10000000 ;  /* 0x1000000000377882 */ /* 0x000fe20000000000 */
[----:B------:R-:W-:Y:S01]  /*21b0*/  UMOV UR26, UR34 ;  /* 0x00000022001a7c82 */ /* 0x000fe20008000000 */
[----:B------:R-:W-:Y:S01]  /*21c0*/  UMOV UR28, UR36 ;  /* 0x00000024001c7c82 */ /* 0x000fe20008000000 */
[----:B------:R-:W-:Y:S01]  /*21d0*/  UMOV UR25, UR33 ;  /* 0x0000002100197c82 */ /* 0x000fe20008000000 */
[----:B------:R-:W-:Y:S01]  /*21e0*/  UMOV UR18, URZ ;  /* 0x000000ff00127c82 */ /* 0x000fe20008000000 */
[----:B------:R-:W-:Y:S01]  /*21f0*/  UMOV UR21, UR36 ;  /* 0x0000002400157c82 */ /* 0x000fe20008000000 */
[----:B------:R-:W-:Y:S01]  /*2200*/  UMOV UR17, UR33 ;  /* 0x0000002100117c82 */ /* 0x000fe20008000000 */
[----:B------:R4:W-:Y:S01]  /*2210*/  UTMALDG.3D.MULTICAST.2CTA [UR32], [UR40], UR7, desc[UR54] ;  /* 0x00003620280073b4 */ /* 0x0009e20008211807 */
[----:B------:R-:W-:Y:S01]  /*2220*/  UMOV UR13, UR36 ;  /* 0x00000024000d7c82 */ /* 0x000fe20008000000 */
[----:B------:R-:W-:Y:S01]  /*2230*/  UMOV UR9, UR33 ;  /* 0x0000002100097c82 */ /* 0x000fe20008000000 */
[----:B------:R4:W-:Y:S01]  /*2240*/  UTMALDG.3D.MULTICAST.2CTA [UR24], [UR38], UR37, desc[UR54] ;  /* 0x00003618260073b4 */ /* 0x0009e20008211825 */
[----:B------:R4:W-:Y:S01]  /*2250*/  UTMALDG.4D.MULTICAST.2CTA [UR16], [UR30], UR7, desc[UR54] ;  /* 0x000036101e0073b4 */ /* 0x0009e20008219807 */
[----:B------:R4:W-:Y:S02]  /*2260*/  UTMALDG.4D.MULTICAST.2CTA [UR8], [UR22], UR14, desc[UR54] ;  /* 0x00003608160073b4 */ /* 0x0009e4000821980e */
[----:B----4-:R-:W-:Y:S01]  /*2270*/  NOP ;  /* 0x0000000000007918 */ /* 0x010fe20000000000 */
.L_x_32:
[----:B------:R-:W-:Y:S05]  /*2280*/  BSYNC.RECONVERGENT B0 ;  /* 0x0000000000007941 */ /* 0x000fea0003800200 */
.L_x_31:
[----:B------:R-:W-:Y:S02]  /*2290*/  UIADD3 UR34, UPT, UPT, UR34, 0x100, URZ ;  /* 0x0000010022227890 */ /* 0x000fe4000fffe0ff */
[----:B------:R-:W-:Y:S02]  /*22a0*/  UIADD3 UR11, UPT, UPT, UR11, 0x2, URZ ;  /* 0x000000020b0b7890 */ /* 0x000fe4000fffe0ff */
[----:B------:R-:W-:Y:S01]  /*22b0*/  UIADD3 UR19, UPT, UPT, UR19, 0x2, URZ ;  /* 0x0000000213137890 */ /* 0x000fe2000fffe0ff */
[----:B------:R-:W-:Y:S01]  /*22c0*/  UMOV UR4, UR15 ;  /* 0x0000000f00047c82 */ /* 0x000fe20008000000 */
[----:B------:R-:W-:Y:S01]  /*22d0*/  UMOV UR14, UR57 ;  /* 0x00000039000e7c82 */ /* 0x000fe20008000000 */
[----:B------:R-:W-:Y:S09]  /*22e0*/  BRA.U UP4, `(.L_x_33) ;  /* 0xfffffff904e47547 */ /* 0x000ff2000b83ffff */
.L_x_25:
[----:B------:R-:W-:Y:S01]  /*22f0*/  ULEA UR4, UR15, UR6, 0x3 ;  /* 0x000000060f047291 */ /* 0x000fe2000f8e18ff */
[----:B-1----:R-:W-:Y:S01]  /*2300*/  SHF.L.U32 R0, R12, 0x1f, RZ ;  /* 0x0000001f0c007819 */ /* 0x002fe200000006ff */
[----:B------:R-:W-:Y:S01]  /*2310*/  @!P2 SYNCS.ARRIVE.TRANS64.A1T0 RZ, [UR6+0xb8], RZ ;  /* 0x0000b8ffffffa9a7 */ /* 0x000fe20008100006 */
[----:B------:R-:W-:-:S06]  /*2320*/  UISETP.GT.AND UP0, UPT, UR64, UR63, UPT ;  /* 0x0000003f4000728c */ /* 0x000fcc000bf04270 */
[----:B--23--:R1:W2:Y:S03]  /*2330*/  SYNCS.PHASECHK.TRANS64.TRYWAIT P1, [UR4+0x38], R0 ;  /* 0x00003800ff0075a7 */ /* 0x00c2a60008021104 */
[----:B------:R-:W-:Y:S05]  /*2340*/  BRA.U !UP0, `(.L_x_34) ;  /* 0x0000000508247547 */ /* 0x000fea000b800000 */
[----:B------:R-:W-:Y:S01]  /*2350*/  UIADD3 UR37, UPT, UPT, UR68, UR14, URZ ;  /* 0x0000000e44257290 */ /* 0x000fe2000fffe0ff */
[----:B------:R-:W-:-:S11]  /*2360*/  UMOV UR5, UR15 ;  /* 0x0000000f00057c82 */ /* 0x000fd60008000000 */
.L_x_42:
[----:B------:R-:W-:Y:S01]  /*2370*/  ULEA UR7, UR5, UR6, 0x3 ;  /* 0x0000000605077291 */ /* 0x000fe2000f8e18ff */
[----:B--2---:R-:W-:Y:S01]  /*2380*/  @P4 MOV R2, 0xd000 ;  /* 0x0000d00000024802 */ /* 0x004fe20000000f00 */
[----:B--23--:R-:W-:Y:S10]  /*2390*/  @P1 BRA `(.L_x_35) ;  /* 0x00000000000c1947 */ /* 0x00cff40003800000 */
[----:B------:R-:W-:-:S04]  /*23a0*/  SHF.L.U32 R3, R12, 0x1f, RZ ;  /* 0x0000001f0c037819 */ /* 0x000fc800000006ff */
[----:B------:R-:W2:Y:S02]  /*23b0*/  SYNCS.PHASECHK.TRANS64.TRYWAIT P0, [UR7+0x38], R3 ;  /* 0x00003803ff0075a7 */ /* 0x000ea40008001107 */
[----:B--2---:R-:W-:Y:S05]  /*23c0*/  @!P0 BRA `(.L_x_36) ;  /* 0x0000008000288947 */ /* 0x004fea0003800000 */
.L_x_35:
[----:B------:R2:W-:Y:S01]  /*23d0*/  @P4 SYNCS.ARRIVE.TRANS64 RZ, [UR7], R2 ;  /* 0x00000002ffff49a7 */ /* 0x0005e20008000007 */
[----:B------:R-:W-:-:S04]  /*23e0*/  ULOP3.LUT UR4, UR52, 0x2, URZ, 0xfc, !UPT ;  /* 0x0000000234047892 */ /* 0x000fc8000f8efcff */
[----:B------:R-:W-:-:S09]  /*23f0*/  UISETP.NE.AND UP0, UPT, UR4, 0x2, UPT ;  /* 0x000000020400788c */ /* 0x000fd2000bf05270 */
[----:B------:R-:W-:Y:S05]  /*2400*/  BRA.U UP0, `(.L_x_37) ;  /* 0x0000000100047547 */ /* 0x000fea000b800000 */
[----:B------:R-:W-:Y:S05]  /*2410*/  BPT.TRAP 0x1 ;  /* 0x000000040000795c */ /* 0x000fea0000300000 */
.L_x_37:
[----:B------:R-:W-:Y:S04]  /*2420*/  BSSY.RECONVERGENT B0, `(.L_x_38) ;  /* 0x0000003000007945 */ /* 0x000fe80003800200 */
[----:B------:R-:W-:Y:S05]  /*2430*/  @!P3 BRA `(.L_x_39) ;  /* 0x000000000004b947 */ /* 0x000fea0003800000 */
[----:B------:R-:W-:Y:S05]  /*2440*/  BPT.TRAP 0x1 ;  /* 0x000000040000795c */ /* 0x000fea0000300000 */
.L_x_39:
[----:B------:R-:W-:Y:S05]  /*2450*/  BSYNC.RECONVERGENT B0 ;  /* 0x0000000000007941 */ /* 0x000fea0003800200 */
.L_x_38:
        /* <DEDUP_REMOVED lines=16> */
[----:B------:R-:W-:-:S02]  /*2560*/  USHF.L.U32 UR11, UR14, 0x1, URZ ;  /* 0x000000010e0b7899 */ /* 0x000fc400080006ff */
[----:B------:R-:W-:Y:S02]  /*2570*/  UIADD3 UR30, UP1, UPT, UR44, 0x280, URZ ;  /* 0x000002802c1e7890 */ /* 0x000fe4000ff3e0ff */
[----:B------:R-:W-:Y:S02]  /*2580*/  ULOP3.LUT UR16, UR4, 0x200, UR51, 0xf8, !UPT ;  /* 0x0000020004107892 */ /* 0x000fe4000f8ef833 */
[----:B------:R-:W-:Y:S02]  /*2590*/  ULOP3.LUT UR29, UR4, UR50, URZ, 0xfc, !UPT ;  /* 0x00000032041d7292 */ /* 0x000fe4000f8efcff */
[----:B------:R-:W-:Y:S02]  /*25a0*/  USHF.L.U32 UR34, UR14, 0x8, URZ ;  /* 0x000000080e227899 */ /* 0x000fe400080006ff */
[----:B------:R-:W-:Y:S02]  /*25b0*/  ULOP3.LUT UR33, UR7, 0xfefffff8, URZ, 0xc0, !UPT ;  /* 0xfefffff807217892 */ /* 0x000fe4000f8ec0ff */
[----:B------:R-:W-:-:S02]  /*25c0*/  UIADD3.X UR23, UPT, UPT, URZ, UR45, URZ, UP3, !UPT ;  /* 0x0000002dff177290 */ /* 0x000fc40009ffe4ff */
[----:B------:R-:W-:Y:S02]  /*25d0*/  UIADD3 UR32, UPT, UPT, UR6, 0x8400, UR32 ;  /* 0x0000840006207890 */ /* 0x000fe4000fffe020 */
[----:B------:R-:W-:Y:S02]  /*25e0*/  UPRMT UR4, URZ, 0x5410, UR43 ;  /* 0x00005410ff047896 */ /* 0x000fe4000800002b */
[----:B------:R-:W-:Y:S02]  /*25f0*/  UIADD3.X UR9, UPT, UPT, URZ, UR45, URZ, UP2, !UPT ;  /* 0x0000002dff097290 */ /* 0x000fe400097fe4ff */
[----:B------:R-:W-:Y:S02]  /*2600*/  UIADD3 UR24, UPT, UPT, UR6, 0x24400, UR24 ;  /* 0x0002440006187890 */ /* 0x000fe4000fffe018 */
[----:B------:R-:W-:Y:S02]  /*2610*/  UPRMT UR13, URZ, 0x5410, UR47 ;  /* 0x00005410ff0d7896 */ /* 0x000fe4000800002f */
[----:B------:R-:W-:-:S02]  /*2620*/  UIADD3.X UR31, UPT, UPT, URZ, UR45, URZ, UP1, !UPT ;  /* 0x0000002dff1f7290 */ /* 0x000fc40008ffe4ff */
[----:B------:R-:W-:Y:S02]  /*2630*/  ULOP3.LUT UR19, UR11, UR53, URZ, 0xfc, !UPT ;  /* 0x000000350b137292 */ /* 0x000fe4000f8efcff */
[----:B------:R-:W-:Y:S01]  /*2640*/  UIADD3 UR16, UPT, UPT, UR6, 0x32400, UR16 ;  /* 0x0003240006107890 */ /* 0x000fe2000fffe010 */
[----:B------:R-:W-:Y:S01]  /*2650*/  UMOV UR40, 0x0 ;  /* 0x0000000000287882 */ /* 0x000fe20000000000 */
[----:B------:R-:W-:Y:S01]  /*2660*/  UMOV UR41, 0x10000000 ;  /* 0x1000000000297882 */ /* 0x000fe20000000000 */
[----:B------:R-:W-:Y:S01]  /*2670*/  UIADD3 UR38, UP0, UPT, UR44, 0x380, URZ ;  /* 0x000003802c267890 */ /* 0x000fe2000ff1e0ff */
[----:B------:R-:W-:Y:S01]  /*2680*/  UTMALDG.3D.MULTICAST.2CTA [UR32], [UR22], UR4, desc[UR40] ;  /* 0x00002820160073b4 */ /* 0x000fe20008211804 */
[----:B------:R-:W-:Y:S01]  /*2690*/  UMOV UR28, UR36 ;  /* 0x00000024001c7c82 */ /* 0x000fe20008000000 */
[----:B------:R-:W-:Y:S01]  /*26a0*/  UMOV UR25, UR33 ;  /* 0x0000002100197c82 */ /* 0x000fe20008000000 */
[----:B------:R-:W-:Y:S01]  /*26b0*/  UMOV UR26, UR34 ;  /* 0x00000022001a7c82 */ /* 0x000fe20008000000 */
[----:B------:R-:W-:Y:S01]  /*26c0*/  UMOV UR18, URZ ;  /* 0x000000ff00127c82 */ /* 0x000fe20008000000 */
[----:B------:R-:W-:Y:S01]  /*26d0*/  UMOV UR21, UR36 ;  /* 0x0000002400157c82 */ /* 0x000fe20008000000 */
[----:B------:R-:W-:Y:S01]  /*26e0*/  UMOV UR17, UR33 ;  /* 0x0000002100117c82 */ /* 0x000fe20008000000 */
[----:B------:R-:W-:Y:S01]  /*26f0*/  UIADD3 UR11, UPT, UPT, UR56, UR11, URZ ;  /* 0x0000000b380b7290 */ /* 0x000fe2000fffe0ff */
[----:B------:R4:W-:Y:S01]  /*2700*/  UTMALDG.3D.MULTICAST.2CTA [UR24], [UR8], UR13, desc[UR40] ;  /* 0x00002818080073b4 */ /* 0x0009e2000821180d */
[----:B------:R-:W-:Y:S01]  /*2710*/  UIADD3.X UR39, UPT, UPT, URZ, UR45, URZ, UP0, !UPT ;  /* 0x0000002dff277290 */ /* 0x000fe200087fe4ff */
[----:B------:R2:W-:Y:S01]  /*2720*/  UTMALDG.4D.MULTICAST.2CTA [UR16], [UR30], UR4, desc[UR40] ;  /* 0x000028101e0073b4 */ /* 0x0005e20008219804 */
[----:B----4-:R-:W-:Y:S01]  /*2730*/  UIADD3 UR8, UPT, UPT, UR6, 0x34000, UR29 ;  /* 0x0003400006087890 */ /* 0x010fe2000fffe01d */
[----:B------:R-:W-:Y:S01]  /*2740*/  UMOV UR13, UR36 ;  /* 0x00000024000d7c82 */ /* 0x000fe20008000000 */
[----:B------:R-:W-:Y:S01]  /*2750*/  UMOV UR9, UR33 ;  /* 0x0000002100097c82 */ /* 0x000fe20008000000 */
[----:B--2---:R-:W-:-:S09]  /*2760*/  UPRMT UR4, URZ, 0x5410, UR46 ;  /* 0x00005410ff047896 */ /* 0x004fd2000800002e */
[----:B------:R4:W-:Y:S02]  /*2770*/  UTMALDG.4D.MULTICAST.2CTA [UR8], [UR38], UR4, desc[UR40] ;  /* 0x00002808260073b4 */ /* 0x0009e40008219804 */
[----:B----4-:R-:W-:Y:S01]  /*2780*/  NOP ;  /* 0x0000000000007918 */ /* 0x010fe20000000000 */
.L_x_41:
[----:B------:R-:W-:Y:S05]  /*2790*/  BSYNC.RECONVERGENT B0 ;  /* 0x0000000000007941 */ /* 0x000fea0003800200 */
.L_x_40:
[----:B------:R-:W-:Y:S01]  /*27a0*/  UIADD3 UR14, UPT, UPT, UR14, 0x1, URZ ;  /* 0x000000010e0e7890 */ /* 0x000fe2000fffe0ff */
[----:B------:R-:W-:-:S03]  /*27b0*/  UMOV UR5, UR15 ;  /* 0x0000000f00057c82 */ /* 0x000fc60008000000 */
[----:B------:R-:W-:-:S09]  /*27c0*/  UISETP.NE.AND UP0, UPT, UR14, UR37, UPT ;  /* 0x000000250e00728c */ /* 0x000fd2000bf05270 */
[----:B------:R-:W-:Y:S05]  /*27d0*/  BRA.U UP0, `(.L_x_42) ;  /* 0xfffffff900e47547 */ /* 0x000fea000b83ffff */
.L_x_34:
[C---:B------:R-:W-:Y:S01]  /*27e0*/  LEA R3, R11.reuse, UR6, 0x3 ;  /* 0x000000060b037c11 */ /* 0x040fe2000f8e18ff */
[----:B------:R-:W-:Y:S01]  /*27f0*/  NOP ;  /* 0x0000000000007918 */ /* 0x000fe20000000000 */
[----:B-1----:R-:W-:Y:S02]  /*2800*/  SHF.L.U32 R0, R10, 0x1f, RZ ;  /* 0x0000001f0a007819 */ /* 0x002fe400000006ff */
[----:B------:R-:W-:Y:S02]  /*2810*/  LEA R5, R11, UR6, 0x4 ;  /* 0x000000060b057c11 */ /* 0x000fe4000f8e20ff */
[----:B------:R-:W1:Y:S02]  /*2820*/  SYNCS.PHASECHK.TRANS64.TRYWAIT P0, [R3+URZ+0xc0], R0 ;  /* 0x0000c000030075a7 */ /* 0x000e6400080011ff */
[----:B-1----:R-:W-:Y:S05]  /*2830*/  @!P0 BRA `(.L_x_43) ;  /* 0x0000007c00248947 */ /* 0x002fea0003800000 */
.L_x_157:
[----:B------:R-:W4:Y:S01]  /*2840*/  LDS.128 R4, [R5+0x130] ;  /* 0x0001300005047984 */ /* 0x000f220000000c00 */
[----:B------:R-:W-:Y:S01]  /*2850*/  UISETP.GE.AND UP0, UPT, UR42, 0x1, UPT ;  /* 0x000000012a00788c */ /* 0x000fe2000bf06270 */
[----:B------:R-:W-:Y:S01]  /*2860*/  @!PT LDS RZ, [RZ] ;  /* 0x00000000fffff984 */ /* 0x000fe20000000800 */
[----:B------:R-:W-:Y:S01]  /*2870*/  @!PT LDS RZ, [RZ] ;  /* 0x00000000fffff984 */ /* 0x000fe20000000800 */
[----:B------:R-:W-:Y:S01]  /*2880*/  @!PT LDS RZ, [RZ] ;  /* 0x00000000fffff984 */ /* 0x000fe20000000800 */
[----:B------:R-:W-:Y:S01]  /*2890*/  @!PT LDS RZ, [RZ] ;  /* 0x00000000fffff984 */ /* 0x000fe20000000800 */
[----:B------:R1:W-:Y:S06]  /*28a0*/  MEMBAR.ALL.CTA ;  /* 0x0000000000007992 */ /* 0x0003ec0000008000 */
[----:B-1----:R-:W1:Y:S01]  /*28b0*/  FENCE.VIEW.ASYNC.S ;  /* 0x00000000000073c6 */ /* 0x002e620000000000 */
[----:B----4-:R-:W-:-:S13]  /*28c0*/  LOP3.LUT P0, RZ, R6, 0x1, RZ, 0xc0, !PT ;  /* 0x0000000106ff7812 */ /* 0x010fda000780c0ff */
[----:B-1----:R-:W-:Y:S01]  /*28d0*/  VOTEU.ANY UP1, P0 ;  /* 0x0000000000ff7886 */ /* 0x002fe20000020100 */
[----:B------:R-:W-:-:S13]  /*28e0*/  PLOP3.LUT P0, PT, PT, PT, UP1, 0x80, 0x8 ;  /* 0x000000000008781c */ /* 0x000fda0003f0f018 */
[----:B------:R-:W-:Y:S02]  /*28f0*/  @P0 LOP3.LUT R0, R5, 0xffff, RZ, 0xc0, !PT ;  /* 0x0000ffff05000812 */ /* 0x000fe400078ec0ff */
[----:B--2---:R-:W-:Y:S02]  /*2900*/  @P0 MOV R2, R4 ;  /* 0x0000000400020202 */ /* 0x004fe40000000f00 */
[----:B------:R-:W-:Y:S01]  /*2910*/  @P0 R2UR UR5, R0 ;  /* 0x00000000000502ca */ /* 0x000fe200000e0000 */
[----:B------:R-:W-:Y:S01]  /*2920*/  VIADD R0, R3, 0xd0 ;  /* 0x000000d003007836 */ /* 0x000fe20000000000 */
[----:B------:R-:W-:Y:S02]  /*2930*/  @P0 SHF.R.U32.HI R4, RZ, 0x10, R5 ;  /* 0x00000010ff040819 */ /* 0x000fe40000011605 */
[----:B------:R-:W-:Y:S02]  /*2940*/  @P0 R2UR UR7, R2 ;  /* 0x00000000020702ca */ /* 0x000fe400000e0000 */
[----:B------:R-:W-:-:S02]  /*2950*/  PRMT R0, RZ, 0x654, R0 ;  /* 0x00000654ff007816 */ /* 0x000fc40000000000 */
[----:B------:R-:W-:Y:S02]  /*2960*/  @P0 R2UR UR4, R4 ;  /* 0x00000000040402ca */ /* 0x000fe400000e0000 */
[----:B------:R1:W-:Y:S03]  /*2970*/  SYNCS.ARRIVE.TRANS64.RED.A1T0 RZ, [R0+URZ], RZ ;  /* 0x000000ff00ff79a7 */ /* 0x0003e600081004ff */
[----:B------:R-:W-:-:S04]  /*2980*/  @UP1 UMOV UR58, UR5 ;  /* 0x00000005003a1c82 */ /* 0x000fc80008000000 */
[----:B------:R-:W-:-:S04]  /*2990*/  @UP1 UMOV UR59, UR7 ;  /* 0x00000007003b1c82 */ /* 0x000fc80008000000 */
[----:B------:R-:W-:Y:S01]  /*29a0*/  @UP1 UMOV UR36, UR4 ;  /* 0x0000000400241c82 */ /* 0x000fe20008000000 */
[----:B------:R-:W-:Y:S05]  /*29b0*/  BRA.U !UP0, `(.L_x_44) ;  /* 0x0000000108d47547 */ /* 0x000fea000b800000 */
[----:B------:R-:W2:Y:S01]  /*29c0*/  LDCU.128 UR16, c[0x0][0xf10] ;  /* 0x0001e200ff1077ac */ /* 0x000ea20008000c00 */
[----:B------:R-:W4:Y:S01]  /*29d0*/  LDCU UR11, c[0x0][0xf20] ;  /* 0x0001e400ff0b77ac */ /* 0x000f220008000800 */
[----:B------:R-:W3:Y:S01]  /*29e0*/  LDCU UR24, c[0x0][0xf0c] ;  /* 0x0001e180ff1877ac */ /* 0x000ee20008000800 */
[----:B------:R-:W1:Y:S01]  /*29f0*/  LDCU.64 UR8, c[0x0][0xf28] ;  /* 0x0001e500ff0877ac */ /* 0x000e620008000a00 */
[----:B------:R-:W-:Y:S02]  /*2a00*/  UISETP.NE.AND UP3, UPT, UR42, 0x1, UPT ;  /* 0x000000012a00788c */ /* 0x000fe4000bf65270 */
[----:B--2---:R-:W-:Y:S02]  /*2a10*/  UIMAD.WIDE.U32 UR12, UR61, UR19, URZ ;  /* 0x000000133d0c72a5 */ /* 0x004fe4000f8e00ff */
[----:B------:R-:W-:Y:S02]  /*2a20*/  UIMAD.WIDE.U32 UR4, UR62, UR16, URZ ;  /* 0x000000103e0472a5 */ /* 0x000fe4000f8e00ff */
[----:B------:R-:W-:-:S02]  /*2a30*/  UISETP.NE.AND UP0, UPT, UR18, 0x1, UPT ;  /* 0x000000011200788c */ /* 0x000fc4000bf05270 */
[----:B------:R-:W-:Y:S01]  /*2a40*/  UIMAD.WIDE.U32 UR22, UR58, UR19, URZ ;  /* 0x000000133a1672a5 */ /* 0x000fe2000f8e00ff */
[----:B------:R-:W-:Y:S02]  /*2a50*/  UMOV UR12, UR13 ;  /* 0x0000000d000c7c82 */ /* 0x000fe40008000000 */
[----:B------:R-:W-:Y:S01]  /*2a60*/  UMOV UR4, UR5 ;  /* 0x0000000500047c82 */ /* 0x000fe20008000000 */
[----:B----4-:R-:W-:Y:S02]  /*2a70*/  USHF.R.U32.HI UR12, URZ, UR11, UR12 ;  /* 0x0000000bff0c7299 */ /* 0x010fe4000801160c */
[----:B---3--:R-:W-:Y:S02]  /*2a80*/  UISETP.NE.AND UP2, UPT, UR24, 0x1, UPT ;  /* 0x000000011800788c */ /* 0x008fe4000bf45270 */
[----:B------:R-:W-:Y:S02]  /*2a90*/  USHF.R.U32.HI UR4, URZ, UR17, UR4 ;  /* 0x00000011ff047299 */ /* 0x000fe40008011604 */
[----:B------:R-:W-:-:S02]  /*2aa0*/  USEL UR5, UR61, UR12, !UP0 ;  /* 0x0000000c3d057287 */ /* 0x000fc4000c000000 */
[----:B------:R-:W-:Y:S02]  /*2ab0*/  USEL UR7, UR62, UR4, !UP2 ;  /* 0x000000043e077287 */ /* 0x000fe4000d000000 */
[----:B-1----:R-:W-:Y:S01]  /*2ac0*/  UIMAD.WIDE.U32 UR12, UR5, UR8, URZ ;  /* 0x00000008050c72a5 */ /* 0x002fe2000f8e00ff */
[----:B------:R-:W-:Y:S01]  /*2ad0*/  UMOV UR4, UR23 ;  /* 0x0000001700047c82 */ /* 0x000fe20008000000 */
[----:B------:R-:W-:Y:S02]  /*2ae0*/  UIMAD.WIDE.U32 UR20, UR59, UR16, URZ ;  /* 0x000000103b1472a5 */ /* 0x000fe4000f8e00ff */
[----:B------:R-:W-:-:S03]  /*2af0*/  UIMAD.WIDE.U32 UR22, UR7, UR8, URZ ;  /* 0x00000008071672a5 */ /* 0x000fc6000f8e00ff */
[----:B------:R-:W-:Y:S01]  /*2b00*/  UMOV UR12, UR13 ;  /* 0x0000000d000c7c82 */ /* 0x000fe20008000000 */
[----:B------:R-:W-:Y:S02]  /*2b10*/  USHF.R.U32.HI UR4, URZ, UR11, UR4 ;  /* 0x0000000bff047299 */ /* 0x000fe40008011604 */
[----:B------:R-:W-:Y:S01]  /*2b20*/  @UP3 USHF.R.U32.HI UR5, URZ, UR9, UR12 ;  /* 0x00000009ff053299 */ /* 0x000fe2000801160c */
[----:B------:R-:W-:Y:S01]  /*2b30*/  UMOV UR20, UR21 ;  /* 0x0000001500147c82 */ /* 0x000fe20008000000 */
[----:B------:R-:W-:Y:S01]  /*2b40*/  UMOV UR22, UR23 ;  /* 0x0000001700167c82 */ /* 0x000fe20008000000 */
[----:B------:R-:W-:Y:S02]  /*2b50*/  USHF.R.U32.HI UR17, URZ, UR17, UR20 ;  /* 0x00000011ff117299 */ /* 0x000fe40008011614 */
[----:B------:R-:W-:Y:S02]  /*2b60*/  USEL UR4, UR58, UR4, !UP0 ;  /* 0x000000043a047287 */ /* 0x000fe4000c000000 */
[----:B------:R-:W-:-:S02]  /*2b70*/  @UP3 USHF.R.U32.HI UR7, URZ, UR9, UR22 ;  /* 0x00000009ff073299 */ /* 0x000fc40008011616 */
[----:B------:R-:W-:Y:S02]  /*2b80*/  UIMAD UR11, UR42, UR5, URZ ;  /* 0x000000052a0b72a4 */ /* 0x000fe4000f8e02ff */
[----:B------:R-:W-:Y:S02]  /*2b90*/  USEL UR5, UR59, UR17, !UP2 ;  /* 0x000000113b057287 */ /* 0x000fe4000d000000 */
[----:B------:R-:W-:Y:S02]  /*2ba0*/  UIMAD UR12, UR42, UR7, URZ ;  /* 0x000000072a0c72a4 */ /* 0x000fe4000f8e02ff */
[----:B------:R-:W-:Y:S02]  /*2bb0*/  UISETP.GE.AND UP0, UPT, UR4, UR11, UPT ;  /* 0x0000000b0400728c */ /* 0x000fe4000bf06270 */
[----:B------:R-:W-:Y:S02]  /*2bc0*/  UIMAD.WIDE.U32 UR16, UR4, UR8, URZ ;  /* 0x00000008041072a5 */ /* 0x000fe4000f8e00ff */
[----:B------:R-:W-:-:S02]  /*2bd0*/  UISETP.GE.OR UP0, UPT, UR5, UR12, UP0 ;  /* 0x0000000c0500728c */ /* 0x000fc40008706670 */
        /* <DEDUP_REMOVED lines=19> */
.L_x_44:
[----:B------:R-:W2:Y:S02]  /*2d10*/  LDCU UR4, c[0x0][0xf30] ;  /* 0x0001e600ff0477ac */ /* 0x000ea40008000800 */
[----:B--2---:R-:W-:-:S09]  /*2d20*/  UISETP.NE.AND UP0, UPT, UR4, 0x1, UPT ;  /* 0x000000010400788c */ /* 0x004fd2000bf05270 */
[----:B------:R-:W-:Y:S05]  /*2d30*/  BRA.U UP0, `(.L_x_45) ;  /* 0x0000000100447547 */ /* 0x000fea000b800000 */
[----:B------:R-:W2:Y:S01]  /*2d40*/  LDCU.128 UR16, c[0x0][0xf10] ;  /* 0x0001e200ff1077ac */ /* 0x000ea20008000c00 */
[----:B------:R-:W4:Y:S01]  /*2d50*/  LDCU UR11, c[0x0][0xf0c] ;  /* 0x0001e180ff0b77ac */ /* 0x000f220008000800 */
[----:B------:R-:W1:Y:S01]  /*2d60*/  LDCU UR7, c[0x0][0xf20] ;  /* 0x0001e400ff0777ac */ /* 0x000e620008000800 */
[----:B--2---:R-:W-:Y:S02]  /*2d70*/  UIMAD.WIDE.U32 UR8, UR59, UR16, URZ ;  /* 0x000000103b0872a5 */ /* 0x004fe4000f8e00ff */
[----:B------:R-:W-:Y:S02]  /*2d80*/  UIMAD.WIDE.U32 UR4, UR58, UR19, URZ ;  /* 0x000000133a0472a5 */ /* 0x000fe4000f8e00ff */
[----:B----4-:R-:W-:Y:S02]  /*2d90*/  UISETP.NE.AND UP2, UPT, UR11, 0x1, UPT ;  /* 0x000000010b00788c */ /* 0x010fe4000bf45270 */
[----:B------:R-:W-:Y:S01]  /*2da0*/  UISETP.NE.AND UP0, UPT, UR18, 0x1, UPT ;  /* 0x000000011200788c */ /* 0x000fe2000bf05270 */
[----:B------:R-:W-:-:S02]  /*2db0*/  UMOV UR8, UR9 ;  /* 0x0000000900087c82 */ /* 0x000fc40008000000 */
[----:B------:R-:W-:Y:S01]  /*2dc0*/  UMOV UR4, UR5 ;  /* 0x0000000500047c82 */ /* 0x000fe20008000000 */
[----:B------:R-:W-:Y:S02]  /*2dd0*/  USHF.R.U32.HI UR17, URZ, UR17, UR8 ;  /* 0x00000011ff117299 */ /* 0x000fe40008011608 */
[----:B-1----:R-:W-:Y:S02]  /*2de0*/  USHF.R.U32.HI UR4, URZ, UR7, UR4 ;  /* 0x00000007ff047299 */ /* 0x002fe40008011604 */
[----:B------:R-:W-:Y:S02]  /*2df0*/  USEL UR5, UR59, UR17, !UP2 ;  /* 0x000000113b057287 */ /* 0x000fe4000d000000 */
[----:B------:R-:W-:-:S04]  /*2e00*/  USEL UR4, UR58, UR4, !UP0 ;  /* 0x000000043a047287 */ /* 0x000fc8000c000000 */
[----:B------:R-:W-:Y:S02]  /*2e10*/  UIADD3 UR7, UPT, UPT, UR5, -UR4, URZ ;  /* 0x8000000405077290 */ /* 0x000fe4000fffe0ff */
[----:B------:R-:W-:Y:S02]  /*2e20*/  UIADD3 UR4, UPT, UPT, -UR5, UR4, URZ ;  /* 0x0000000405047290 */ /* 0x000fe4000fffe1ff */
[----:B------:R-:W-:Y:S02]  /*2e30*/  UIMAD UR58, UR7, UR18, UR58 ;  /* 0x00000012073a72a4 */ /* 0x000fe4000f8e023a */
[----:B------:R-:W-:-:S12]  /*2e40*/  UIMAD UR59, UR4, UR11, UR59 ;  /* 0x0000000b043b72a4 */ /* 0x000fd8000f8e023b */
.L_x_45:
[----:B------:R-:W-:Y:S01]  /*2e50*/  VIADD R11, R11, 0x1 ;  /* 0x000000010b0b7836 */ /* 0x000fe20000000000 */
[----:B------:R-:W-:Y:S02]  /*2e60*/  R2UR UR5, R87 ;  /* 0x00000000570572ca */ /* 0x000fe400000e0000 */
[----:B------:R-:W-:Y:S02]  /*2e70*/  R2UR UR4, R86 ;  /* 0x00000000560472ca */ /* 0x000fe400000e0000 */
[C---:B------:R-:W-:Y:S02]  /*2e80*/  ISETP.NE.AND P0, PT, R11.reuse, 0x2, PT ;  /* 0x000000020b00780c */ /* 0x040fe40003f05270 */
[----:B------:R-:W-:Y:S02]  /*2e90*/  PLOP3.LUT P2, PT, PT, PT, PT, 0x80, 0x8 ;  /* 0x000000000008781c */ /* 0x000fe40003f4f070 */
[----:B------:R-:W-:Y:S02]  /*2ea0*/  SEL R3, RZ, 0x1, P0 ;  /* 0x00000001ff037807 */ /* 0x000fe40000000000 */
[----:B------:R-:W-:-:S02]  /*2eb0*/  SEL R11, R11, RZ, P0 ;  /* 0x000000ff0b0b7207 */ /* 0x000fc40000000000 */
[----:B------:R-:W-:Y:S01]  /*2ec0*/  LOP3.LUT R10, R10, R3, RZ, 0x3c, !PT ;  /* 0x000000030a0a7212 */ /* 0x000fe200078e3cff */
[----:B------:R-:W-:Y:S02]  /*2ed0*/  UIADD3 UR20, UPT, UPT, UR59, UR5, URZ ;  /* 0x000000053b147290 */ /* 0x000fe4000fffe0ff */
[----:B------:R-:W-:Y:S01]  /*2ee0*/  UIADD3 UR12, UPT, UPT, UR58, UR4, URZ ;  /* 0x000000043a0c7290 */ /* 0x000fe2000fffe0ff */
[----:B------:R-:W-:Y:S11]  /*2ef0*/  BRA.U UP1, `(.L_x_46) ;  /* 0xffffffed014c7547 */ /* 0x000ff6000b83ffff */
[----:B------:R-:W-:Y:S01]  /*2f00*/  UIADD3 UR7, UPT, UPT, UR6, 0x38, URZ ;  /* 0x0000003806077890 */ /* 0x000fe2000fffe0ff */
[----:B------:R-:W-:-:S03]  /*2f10*/  SHF.L.U32 R3, R12, 0x1f, RZ ;  /* 0x0000001f0c037819 */ /* 0x000fc600000006ff */
[----:B------:R-:W-:-:S09]  /*2f20*/  ULEA UR4, UR15, UR7, 0x3 ;  /* 0x000000070f047291 */ /* 0x000fd2000f8e18ff */
[----:B------:R-:W2:Y:S02]  /*2f30*/  SYNCS.PHASECHK.TRANS64.TRYWAIT P0, [UR4], R3 ;  /* 0x00000003ff0075a7 */ /* 0x000ea40008001104 */
[----:B--2---:R-:W-:Y:S05]  /*2f40*/  @!P0 BRA `(.L_x_47) ;  /* 0x0000007400748947 */ /* 0x004fea0003800000 */
.L_x_159:
[----:B------:R-:W-:-:S04]  /*2f50*/  UIADD3 UR4, UPT, UPT, UR15, 0x1, URZ ;  /* 0x000000010f047890 */ /* 0x000fc8000fffe0ff */
[----:B------:R-:W-:-:S04]  /*2f60*/  UISETP.NE.AND UP0, UPT, UR4, 0x7, UPT ;  /* 0x000000070400788c */ /* 0x000fc8000bf05270 */
[----:B------:R-:W-:Y:S02]  /*2f70*/  USEL UR6, URZ, 0x1, UP0 ;  /* 0x00000001ff067887 */ /* 0x000fe40008000000 */
[----:B------:R-:W-:-:S04]  /*2f80*/  USEL UR4, UR4, URZ, UP0 ;  /* 0x000000ff04047287 */ /* 0x000fc80008000000 */
[----:B------:R-:W-:Y:S01]  /*2f90*/  ULEA UR5, UR4, UR7, 0x3 ;  /* 0x0000000704057291 */ /* 0x000fe2000f8e18ff */
[----:B------:R-:W-:-:S04]  /*2fa0*/  LOP3.LUT R2, R12, UR6, RZ, 0x3c, !PT ;  /* 0x000000060c027c12 */ /* 0x000fc8000f8e3cff */
[----:B-1----:R-:W-:-:S04]  /*2fb0*/  SHF.L.U32 R3, R2, 0x1f, RZ ;  /* 0x0000001f02037819 */ /* 0x002fc800000006ff */
[----:B------:R-:W1:Y:S02]  /*2fc0*/  SYNCS.PHASECHK.TRANS64.TRYWAIT P0, [UR5], R3 ;  /* 0x00000003ff0075a7 */ /* 0x000e640008001105 */
[----:B-1----:R-:W-:Y:S05]  /*2fd0*/  @!P0 BRA `(.L_x_48) ;  /* 0x0000007400688947 */ /* 0x002fea0003800000 */
.L_x_161:
        /* <DEDUP_REMOVED lines=9> */
.L_x_163:
        /* <DEDUP_REMOVED lines=9> */
.L_x_165:
        /* <DEDUP_REMOVED lines=9> */
.L_x_167:
        /* <DEDUP_REMOVED lines=9> */
.L_x_169:
[----:B------:R-:W-:-:S04]  /*3220*/  UIADD3 UR4, UPT, UPT, UR4, 0x1, URZ ;  /* 0x0000000104047890 */ /* 0x000fc8000fffe0ff */
[----:B------:R-:W-:-:S04]  /*3230*/  UISETP.NE.AND UP0, UPT, UR4, 0x7, UPT ;  /* 0x000000070400788c */ /* 0x000fc8000bf05270 */
[----:B------:R-:W-:Y:S02]  /*3240*/  USEL UR5, URZ, 0x1, UP0 ;  /* 0x00000001ff057887 */ /* 0x000fe40008000000 */
[----:B------:R-:W-:-:S04]  /*3250*/  USEL UR4, UR4, URZ, UP0 ;  /* 0x000000ff04047287 */ /* 0x000fc80008000000 */
[----:B------:R-:W-:Y:S01]  /*3260*/  ULEA UR4, UR4, UR7, 0x3 ;  /* 0x0000000704047291 */ /* 0x000fe2000f8e18ff */
[----:B-1----:R-:W-:-:S04]  /*3270*/  LOP3.LUT R3, R2, UR5, RZ, 0x3c, !PT ;  /* 0x0000000502037c12 */ /* 0x002fc8000f8e3cff */
[----:B------:R-:W-:Y:S01]  /*3280*/  SHF.L.U32 R3, R3, 0x1f, RZ ;  /* 0x0000001f03037819 */ /* 0x000fe200000006ff */
[----:B------:R-:W-:-:S07]  /*3290*/  IMAD.U32 R0, RZ, RZ, UR4 ;  /* 0x00000004ff007e24 */ /* 0x000fce000f8e00ff */
.L_x_53:
[----:B-1----:R1:W2:Y:S02]  /*32a0*/  SYNCS.PHASECHK.TRANS64.TRYWAIT P0, [R0+URZ], R3 ;  /* 0x00000003000075a7 */ /* 0x0022a400080011ff */
[----:B--2---:R-:W-:Y:S05]  /*32b0*/  @!P0 NANOSLEEP.SYNCS 0x989680 ;  /* 0x009896800000895d */ /* 0x004fea0003900000 */
[----:B------:R-:W2:Y:S02]  /*32c0*/  @!P0 SYNCS.PHASECHK.TRANS64 P0, [R0+URZ], R3 ;  /* 0x00000003000085a7 */ /* 0x000ea400080010ff */
[----:B--2---:R-:W-:Y:S05]  /*32d0*/  @P0 EXIT ;  /* 0x000000000000094d */ /* 0x004fea0003800000 */
[----:B------:R-:W-:Y:S05]  /*32e0*/  BRA `(.L_x_53) ;  /* 0xfffffffc00ec7947 */ /* 0x000fea000383ffff */
.L_x_22:
[----:B------:R-:W-:-:S04]  /*32f0*/  UISETP.NE.AND UP0, UPT, UR60, URZ, UPT ;  /* 0x000000ff3c00728c */ /* 0x000fc8000bf05270 */
[----:B------:R-:W-:-:S09]  /*3300*/  UISETP.NE.OR UP0, UPT, UR21, 0x1, UP0 ;  /* 0x000000011500788c */ /* 0x000fd20008705670 */
[----:B------:R-:W-:Y:S05]  /*3310*/  BRA.U UP0, `(.L_x_54) ;  /* 0x0000000500487547 */ /* 0x000fea000b800000 */
[----:B------:R-:W-:Y:S01]  /*3320*/  ISETP.GE.U32.AND P2, PT, R0, 0x8, PT ;  /* 0x000000080000780c */ /* 0x000fe20003f46070 */
[----:B------:R-:W-:Y:S01]  /*3330*/  IMAD.MOV.U32 R12, RZ, RZ, 0x1 ;  /* 0x00000001ff0c7424 */ /* 0x000fe200078e00ff */
[----:B------:R-:W-:Y:S02]  /*3340*/  CS2R R10, SRZ ;  /* 0x00000000000a7805 */ /* 0x000fe4000001ff00 */
[----:B------:R-:W-:Y:S01]  /*3350*/  CS2R R8, SRZ ;  /* 0x0000000000087805 */ /* 0x000fe2000001ff00 */
[----:B------:R-:W-:Y:S01]  /*3360*/  UMOV UR6, 0x400 ;  /* 0x0000040000067882 */ /* 0x000fe20000000000 */
[----:B------:R-:W-:Y:S01]  /*3370*/  UMOV UR5, URZ ;  /* 0x000000ff00057c82 */ /* 0x000fe20008000000 */
[----:B------:R-:W-:-:S12]  /*3380*/  ULEA UR6, UR60, UR6, 0x18 ;  /* 0x000000063c067291 */ /* 0x000fd8000f8ec0ff */
.L_x_58:
[----:B------:R-:W-:Y:S02]  /*3390*/  LEA R2, R8, UR6, 0x3 ;  /* 0x0000000608027c11 */ /* 0x000fe4000f8e18ff */
[----:B------:R-:W-:-:S03]  /*33a0*/  SHF.L.U32 R5, R9, 0x1f, RZ ;  /* 0x0000001f09057819 */ /* 0x000fc600000006ff */
[----:B------:R-:W-:Y:S01]  /*33b0*/  VIADD R4, R2, 0x110 ;  /* 0x0000011002047836 */ /* 0x000fe20000000000 */
[----:B------:R-:W1:Y:S02]  /*33c0*/  SYNCS.PHASECHK.TRANS64.TRYWAIT P0, [R2+URZ+0x100], R5 ;  /* 0x00010005020075a7 */ /* 0x000e6400080011ff */
[----:B-1----:R-:W-:Y:S05]  /*33d0*/  @!P0 BRA `(.L_x_55) ;  /* 0x0000007000e08947 */ /* 0x002fea0003800000 */
.L_x_170:
[----:B------:R-:W-:Y:S01]  /*33e0*/  ULEA UR4, UR5, UR6, 0x3 ;  /* 0x0000000605047291 */ /* 0x000fe2000f8e18ff */
[----:B------:R-:W-:Y:S02]  /*33f0*/  PRMT R4, RZ, 0x654, R4 ;  /* 0x00000654ff047816 */ /* 0x000fe40000000004 */
[----:B-1----:R-:W-:Y:S01]  /*3400*/  SHF.L.U32 R5, R12, 0x1f, RZ ;  /* 0x0000001f0c057819 */ /* 0x002fe200000006ff */
[----:B------:R-:W-:Y:S01]  /*3410*/  UIADD3 UR7, UPT, UPT, UR4, 0xc0, URZ ;  /* 0x000000c004077890 */ /* 0x000fe2000fffe0ff */
[----:B------:R1:W-:Y:S05]  /*3420*/  SYNCS.ARRIVE.TRANS64.RED.A1T0 RZ, [R4+URZ], RZ ;  /* 0x000000ff04ff79a7 */ /* 0x0003ea00081004ff */
[----:B------:R-:W-:Y:S01]  /*3430*/  IMAD.U32 R7, RZ, RZ, UR7 ;  /* 0x00000007ff077e24 */ /* 0x000fe2000f8e00ff */
[----:B------:R-:W2:Y:S04]  /*3440*/  SYNCS.PHASECHK.TRANS64.TRYWAIT P0, [UR4+0xd0], R5 ;  /* 0x0000d005ff0075a7 */ /* 0x000ea80008001104 */
[----:B------:R-:W-:Y:S01]  /*3450*/  PRMT R6, R0, 0x654, R7 ;  /* 0x0000065400067816 */ /* 0x000fe20000000007 */
[----:B-1----:R-:W-:Y:S01]  /*3460*/  @!P2 IMAD.MOV.U32 R4, RZ, RZ, 0x10 ;  /* 0x00000010ff04a424 */ /* 0x002fe200078e00ff */
[----:B--2---:R-:W-:Y:S06]  /*3470*/  @!P0 BRA `(.L_x_56) ;  /* 0x0000007000cc8947 */ /* 0x004fec0003800000 */
.L_x_172:
[----:B------:R-:W-:Y:S01]  /*3480*/  ULEA UR8, UR5, UR6, 0x4 ;  /* 0x0000000605087291 */ /* 0x000fe2000f8e20ff */
[----:B------:R-:W-:Y:S01]  /*3490*/  SEL R3, R6, R3, !P2 ;  /* 0x0000000306037207 */ /* 0x000fe20005000000 */
[----:B------:R-:W-:Y:S01]  /*34a0*/  UIADD3 UR9, UPT, UPT, UR4, 0xc0, URZ ;  /* 0x000000c004097890 */ /* 0x000fe2000fffe0ff */
[----:B-1----:R-:W-:Y:S01]  /*34b0*/  LEA R2, R11, UR6, 0x3 ;  /* 0x000000060b027c11 */ /* 0x002fe2000f8e18ff */
[----:B------:R-:W-:Y:S01]  /*34c0*/  UIADD3 UR8, UPT, UPT, UR8, 0x130, URZ ;  /* 0x0000013008087890 */ /* 0x000fe2000fffe0ff */
[----:B------:R-:W-:Y:S01]  /*34d0*/  SHF.L.U32 R5, R10, 0x1f, RZ ;  /* 0x0000001f0a057819 */ /* 0x000fe200000006ff */
[----:B------:R1:W-:Y:S01]  /*34e0*/  @!P2 SYNCS.ARRIVE.TRANS64.RED RZ, [R3+URZ], R4 ;  /* 0x0000000403ffa9a7 */ /* 0x0003e200080004ff */
[----:B------:R-:W-:Y:S01]  /*34f0*/  UIADD3 UR4, UPT, UPT, UR5, 0x1, URZ ;  /* 0x0000000105047890 */ /* 0x000fe2000fffe0ff */
[----:B------:R-:W-:-:S03]  /*3500*/  VIADD R8, R8, 0x1 ;  /* 0x0000000108087836 */ /* 0x000fc60000000000 */
[----:B------:R-:W-:Y:S02]  /*3510*/  UISETP.NE.AND UP0, UPT, UR4, 0x2, UPT ;  /* 0x000000020400788c */ /* 0x000fe4000bf05270 */
[----:B------:R-:W-:Y:S06]  /*3520*/  UGETNEXTWORKID.BROADCAST [UR8], [UR9] ;  /* 0x00000000080073ca */ /* 0x000fec0008000100 */
[----:B------:R-:W-:Y:S01]  /*3530*/  USEL UR7, URZ, 0x1, UP0 ;  /* 0x00000001ff077887 */ /* 0x000fe20008000000 */
[----:B------:R-:W-:Y:S01]  /*3540*/  ISETP.NE.AND P0, PT, R8, 0x2, PT ;  /* 0x000000020800780c */ /* 0x000fe20003f05270 */
[----:B------:R-:W-:Y:S01]  /*3550*/  USEL UR5, UR4, URZ, UP0 ;  /* 0x000000ff04057287 */ /* 0x000fe20008000000 */
[----:B------:R-:W2:Y:S03]  /*3560*/  SYNCS.PHASECHK.TRANS64.TRYWAIT P1, [R2+URZ+0xc0], R5 ;  /* 0x0000c005020075a7 */ /* 0x000ea600080211ff */
[----:B------:R-:W-:Y:S01]  /*3570*/  LOP3.LUT R12, R12, UR7, RZ, 0x3c, !PT ;  /* 0x000000070c0c7c12 */ /* 0x000fe2000f8e3cff */
[----:B-12---:R-:W-:Y:S07]  /*3580*/  @!P1 BRA `(.L_x_57) ;  /* 0x0000007000a09947 */ /* 0x006fee0003800000 */
.L_x_173:
[C---:B------:R-:W-:Y:S01]  /*3590*/  LEA R4, R11.reuse, UR6, 0x4 ;  /* 0x000000060b047c11 */ /* 0x040fe2000f8e20ff */
[----:B-1----:R-:W-:Y:S01]  /*35a0*/  VIADD R2, R2, 0xd0 ;  /* 0x000000d002027836 */ /* 0x002fe20000000000 */
[----:B------:R-:W-:Y:S01]  /*35b0*/  SEL R8, R8, RZ, P0 ;  /* 0x000000ff08087207 */ /* 0x000fe20000000000 */
[----:B------:R-:W-:-:S03]  /*35c0*/  VIADD R11, R11, 0x1 ;  /* 0x000000010b0b7836 */ /* 0x000fc60000000000 */
[----:B------:R-:W1:Y:S01]  /*35d0*/  LDS.128 R4, [R4+0x130] ;  /* 0x0001300004047984 */ /* 0x000e620000000c00 */
[----:B------:R-:W-:Y:S02]  /*35e0*/  PRMT R2, RZ, 0x654, R2 ;  /* 0x00000654ff027816 */ /* 0x000fe40000000002 */
[C---:B------:R-:W-:Y:S01]  /*35f0*/  ISETP.NE.AND P1, PT, R11.reuse, 0x2, PT ;  /* 0x000000020b00780c */ /* 0x040fe20003f25270 */
[----:B------:R-:W-:Y:S01]  /*3600*/  @!PT LDS RZ, [RZ] ;  /* 0x00000000fffff984 */ /* 0x000fe20000000800 */
[----:B------:R-:W-:Y:S01]  /*3610*/  @!PT LDS RZ, [RZ] ;  /* 0x00000000fffff984 */ /* 0x000fe20000000800 */
[----:B------:R-:W-:Y:S01]  /*3620*/  @!PT LDS RZ, [RZ] ;  /* 0x00000000fffff984 */ /* 0x000fe20000000800 */
[----:B------:R-:W-:Y:S01]  /*3630*/  @!PT LDS RZ, [RZ] ;  /* 0x00000000fffff984 */ /* 0x000fe20000000800 */
[----:B------:R2:W-:Y:S06]  /*3640*/  MEMBAR.ALL.CTA ;  /* 0x0000000000007992 */ /* 0x0005ec0000008000 */
[----:B--2---:R-:W2:Y:S01]  /*3650*/  FENCE.VIEW.ASYNC.S ;  /* 0x00000000000073c6 */ /* 0x004ea20000000000 */
[----:B------:R-:W-:Y:S01]  /*3660*/  SEL R11, R11, RZ, P1 ;  /* 0x000000ff0b0b7207 */ /* 0x000fe20000800000 */
[----:B--2---:R2:W-:Y:S01]  /*3670*/  SYNCS.ARRIVE.TRANS64.RED.A1T0 RZ, [R2+URZ], RZ ;  /* 0x000000ff02ff79a7 */ /* 0x0045e200081004ff */
[----:B-1----:R-:W-:-:S02]  /*3680*/  LOP3.LUT P3, RZ, R6, 0x1, RZ, 0xc0, !PT ;  /* 0x0000000106ff7812 */ /* 0x002fc4000786c0ff */
[----:B------:R-:W-:-:S04]  /*3690*/  SEL R5, RZ, 0x1, P1 ;  /* 0x00000001ff057807 */ /* 0x000fc80000800000 */
[----:B------:R-:W-:Y:S02]  /*36a0*/  LOP3.LUT R10, R10, R5, RZ, 0x3c, !PT ;  /* 0x000000050a0a7212 */ /* 0x000fe400078e3cff */
[----:B--2---:R-:W-:-:S04]  /*36b0*/  SEL R2, RZ, 0x1, P0 ;  /* 0x00000001ff027807 */ /* 0x004fc80000000000 */
[----:B------:R-:W-:Y:S01]  /*36c0*/  LOP3.LUT R9, R9, R2, RZ, 0x3c, !PT ;  /* 0x0000000209097212 */ /* 0x000fe200078e3cff */
[----:B------:R-:W-:Y:S06]  /*36d0*/  @P3 BRA `(.L_x_58) ;  /* 0xfffffffc002c3947 */ /* 0x000fec000383ffff */
[----:B------:R-:W-:Y:S01]  /*36e0*/  ULEA UR4, UR5, UR6, 0x3 ;  /* 0x0000000605047291 */ /* 0x000fe2000f8e18ff */
[----:B------:R-:W-:-:S08]  /*36f0*/  SHF.L.U32 R3, R12, 0x1f, RZ ;  /* 0x0000001f0c037819 */ /* 0x000fd000000006ff */
[----:B------:R-:W1:Y:S02]  /*3700*/  SYNCS.PHASECHK.TRANS64 P0, [UR4+0xd0], R3 ;  /* 0x0000d003ff0075a7 */ /* 0x000e640008001004 */
[----:B-1----:R-:W-:Y:S05]  /*3710*/  @P0 BRA `(.L_x_59) ;  /* 0x0000000000080947 */ /* 0x002fea0003800000 */
[----:B------:R-:W1:Y:S02]  /*3720*/  SYNCS.PHASECHK.TRANS64.TRYWAIT P0, [UR4+0xd0], R3 ;  /* 0x0000d003ff0075a7 */ /* 0x000e640008001104 */
[----:B-1----:R-:W-:Y:S05]  /*3730*/  @!P0 BRA `(.L_x_60) ;  /* 0x0000007000488947 */ /* 0x002fea0003800000 */
.L_x_59:
[----:B------:R-:W-:-:S04]  /*3740*/  UIADD3 UR7, UPT, UPT, UR5, 0x1, URZ ;  /* 0x0000000105077890 */ /* 0x000fc8000fffe0ff */
[----:B------:R-:W-:-:S04]  /*3750*/  UISETP.NE.AND UP0, UPT, UR7, 0x2, UPT ;  /* 0x000000020700788c */ /* 0x000fc8000bf05270 */
[----:B------:R-:W-:Y:S02]  /*3760*/  USEL UR8, URZ, 0x1, UP0 ;  /* 0x00000001ff087887 */ /* 0x000fe40008000000 */
[----:B------:R-:W-:-:S04]  /*3770*/  USEL UR7, UR7, URZ, UP0 ;  /* 0x000000ff07077287 */ /* 0x000fc80008000000 */
[----:B------:R-:W-:Y:S01]  /*3780*/  ULEA UR7, UR7, UR6, 0x3 ;  /* 0x0000000607077291 */ /* 0x000fe2000f8e18ff */
[----:B-1----:R-:W-:-:S04]  /*3790*/  LOP3.LUT R3, R12, UR8, RZ, 0x3c, !PT ;  /* 0x000000080c037c12 */ /* 0x002fc8000f8e3cff */
[----:B------:R-:W-:-:S04]  /*37a0*/  SHF.L.U32 R0, R3, 0x1f, RZ ;  /* 0x0000001f03007819 */ /* 0x000fc800000006ff */
[----:B------:R-:W1:Y:S02]  /*37b0*/  SYNCS.PHASECHK.TRANS64 P0, [UR7+0xd0], R0 ;  /* 0x0000d000ff0075a7 */ /* 0x000e640008001007 */
[----:B-1----:R-:W-:Y:S05]  /*37c0*/  @P0 EXIT ;  /* 0x000000000000094d */ /* 0x002fea0003800000 */
[----:B------:R-:W-:Y:S02]  /*37d0*/  SHF.L.U32 R3, R3, 0x1f, RZ ;  /* 0x0000001f03037819 */ /* 0x000fe400000006ff */
[----:B------:R-:W-:-:S07]  /*37e0*/  MOV R0, UR7 ;  /* 0x0000000700007c02 */ /* 0x000fce0008000f00 */
.L_x_61:
[----:B-1----:R1:W2:Y:S02]  /*37f0*/  SYNCS.PHASECHK.TRANS64.TRYWAIT P0, [R0+URZ+0xd0], R3 ;  /* 0x0000d003000075a7 */ /* 0x0022a400080011ff */
[----:B--2---:R-:W-:Y:S05]  /*3800*/  @!P0 NANOSLEEP.SYNCS 0x989680 ;  /* 0x009896800000895d */ /* 0x004fea0003900000 */
[----:B------:R-:W2:Y:S02]  /*3810*/  @!P0 SYNCS.PHASECHK.TRANS64 P0, [R0+URZ+0xd0], R3 ;  /* 0x0000d003000085a7 */ /* 0x000ea400080010ff */
[----:B--2---:R-:W-:Y:S05]  /*3820*/  @P0 EXIT ;  /* 0x000000000000094d */ /* 0x004fea0003800000 */
[----:B------:R-:W-:Y:S05]  /*3830*/  BRA `(.L_x_61) ;  /* 0xfffffffc00ec7947 */ /* 0x000fea000383ffff */
.L_x_54:
[----:B------:R-:W-:Y:S05]  /*3840*/  BRA.U UP6, `(.L_x_62) ;  /* 0x0000001506647547 */ /* 0x000fea000b800000 */
[----:B------:R-:W-:Y:S01]  /*3850*/  UMOV UR4, 0x40 ;  /* 0x0000004000047882 */ /* 0x000fe20000000000 */
[----:B------:R-:W-:Y:S01]  /*3860*/  NOP ;  /* 0x0000000000007918 */ /* 0x000fe20000000000 */
[----:B------:R-:W-:Y:S01]  /*3870*/  ULEA UR5, UR60, UR4, 0x18 ;  /* 0x000000043c057291 */ /* 0x000fe2000f8ec0ff */
[----:B------:R-:W-:Y:S02]  /*3880*/  UMOV UR6, 0x400 ;  /* 0x0000040000067882 */ /* 0x000fe40000000000 */
[----:B------:R-:W-:-:S06]  /*3890*/  ULEA UR6, UR60, UR6, 0x18 ;  /* 0x000000063c067291 */ /* 0x000fcc000f8ec0ff */
[----:B------:R-:W1:Y:S02]  /*38a0*/  LDS.U8 R0, [UR5+0x1c] ;  /* 0x00001c05ff007984 */ /* 0x000e640008000000 */
[----:B-1----:R-:W-:-:S13]  /*38b0*/  ISETP.NE.AND P0, PT, R0, RZ, PT ;  /* 0x000000ff0000720c */ /* 0x002fda0003f05270 */
[----:B------:R-:W-:Y:S05]  /*38c0*/  @P0 BRA `(.L_x_63) ;  /* 0x0000000400080947 */ /* 0x000fea0003800000 */
[----:B------:R-:W-:Y:S02]  /*38d0*/  UISETP.NE.U32.AND UP1, UPT, UR63, 0x1, UPT ;  /* 0x000000013f00788c */ /* 0x000fe4000bf25070 */
[----:B------:R-:W-:-:S07]  /*38e0*/  UIADD3 UR7, UPT, UPT, UR5, 0x8, URZ ;  /* 0x0000000805077890 */ /* 0x000fce000fffe0ff */
[----:B------:R-:W-:Y:S05]  /*38f0*/  BRA.U !UP1, `(.L_x_64) ;  /* 0x00000001099c7547 */ /* 0x000fea000b800000 */
[----:B------:R-:W-:Y:S01]  /*3900*/  ELECT P0, URZ, PT ;  /* 0x0000000000ff782f */ /* 0x000fe20003800000 */
[----:B------:R-:W-:-:S12]  /*3910*/  BSSY B0, `(.L_x_64) ;  /* 0x0000025000007945 */ /* 0x000fd80003800000 */
[----:B------:R-:W-:Y:S05]  /*3920*/  @!P0 BRA `(.L_x_65) ;  /* 0x00000000008c8947 */ /* 0x000fea0003800000 */
[----:B------:R-:W-:-:S05]  /*3930*/  UMOV UR4, 0x10 ;  /* 0x0000001000047882 */ /* 0x000fca0000000000 */
[----:B------:R-:W-:Y:S04]  /*3940*/  DEPBAR.LE SB1, 0x36 ;  /* 0x00009d800000791a */ /* 0x000fe80000000000 */
[----:B------:R-:W1:Y:S02]  /*3950*/  UTCATOMSWS.2CTA.FIND_AND_SET.ALIGN UP0, UR4, UR4 ;  /* 0x00000004000475e3 */ /* 0x000e640008200800 */
[----:B-1----:R-:W-:Y:S01]  /*3960*/  MOV R11, UR4 ;  /* 0x00000004000b7c02 */ /* 0x002fe20008000f00 */
[----:B------:R-:W-:Y:S06]  /*3970*/  BRA.U UP0, `(.L_x_66) ;  /* 0x0000000100187547 */ /* 0x000fec000b800000 */
.L_x_67:
[----:B------:R-:W-:Y:S05]  /*3980*/  NANOSLEEP 0x64 ;  /* 0x000000640000795d */ /* 0x000fea0003800000 */
[----:B------:R-:W-:-:S05]  /*3990*/  UMOV UR4, 0x10 ;  /* 0x0000001000047882 */ /* 0x000fca0000000000 */
[----:B------:R-:W-:Y:S04]  /*39a0*/  DEPBAR.LE SB1, 0x36 ;  /* 0x00009d800000791a */ /* 0x000fe80000000000 */
[----:B------:R-:W1:Y:S02]  /*39b0*/  UTCATOMSWS.2CTA.FIND_AND_SET.ALIGN UP0, UR4, UR4 ;  /* 0x00000004000475e3 */ /* 0x000e640008200800 */
[----:B-1----:R-:W-:Y:S01]  /*39c0*/  MOV R11, UR4 ;  /* 0x00000004000b7c02 */ /* 0x002fe20008000f00 */
[----:B------:R-:W-:Y:S05]  /*39d0*/  BRA.U !UP0, `(.L_x_67) ;  /* 0xfffffffd08e87547 */ /* 0x000fea000b83ffff */
.L_x_66:
[----:B------:R-:W1:Y:S01]  /*39e0*/  LDS R7, [UR5+0x10] ;  /* 0x00001005ff077984 */ /* 0x000e620008000800 */
[----:B------:R-:W-:Y:S01]  /*39f0*/  IMAD.U32 R5, RZ, RZ, UR6 ;  /* 0x00000006ff057e24 */ /* 0x000fe2000f8e00ff */
[----:B------:R-:W-:-:S03]  /*3a00*/  MOV R4, UR62 ;  /* 0x0000003e00047c02 */ /* 0x000fc60008000f00 */
[----:B------:R-:W-:Y:S01]  /*3a10*/  VIADD R5, R5, 0x150 ;  /* 0x0000015005057836 */ /* 0x000fe20000000000 */
[----:B-1----:R-:W-:-:S04]  /*3a20*/  SHF.L.U32 R7, R7, 0x1f, RZ ;  /* 0x0000001f07077819 */ /* 0x002fc800000006ff */
[----:B------:R-:W1:Y:S02]  /*3a30*/  SYNCS.PHASECHK.TRANS64.TRYWAIT P0, [UR5+0x8], R7 ;  /* 0x00000807ff0075a7 */ /* 0x000e640008001105 */
[----:B-1----:R-:W-:Y:S05]  /*3a40*/  @P0 BRA `(.L_x_68) ;  /* 0x0000000000080947 */ /* 0x002fea0003800000 */
[----:B------:R-:W1:Y:S02]  /*3a50*/  SYNCS.PHASECHK.TRANS64.TRYWAIT P0, [UR5+0x8], R7 ;  /* 0x00000807ff0075a7 */ /* 0x000e640008001105 */
[----:B-1----:R-:W-:Y:S05]  /*3a60*/  @!P0 BRA `(.L_x_69) ;  /* 0x0000006c00948947 */ /* 0x002fea0003800000 */
.L_x_68:
[----:B-1----:R-:W-:Y:S01]  /*3a70*/  HFMA2 R0, -RZ, RZ, 0, 5.9604644775390625e-08 ;  /* 0x00000001ff007431 */ /* 0x002fe200000001ff */
[----:B------:R-:W-:Y:S01]  /*3a80*/  UPRMT UR4, UR62, 0x654, UR7 ;  /* 0x000006543e047896 */ /* 0x000fe20008000007 */
[----:B------:R-:W-:Y:S01]  /*3a90*/  IMAD.MOV.U32 R8, RZ, RZ, 0xffff ;  /* 0x0000ffffff087424 */ /* 0x000fe200078e00ff */
[----:B------:R-:W-:Y:S01]  /*3aa0*/  PRMT R4, R4, 0x654, R5 ;  /* 0x0000065404047816 */ /* 0x000fe20000000005 */
[----:B------:R-:W-:Y:S02]  /*3ab0*/  IMAD.MOV.U32 R6, RZ, RZ, 0x4 ;  /* 0x00000004ff067424 */ /* 0x000fe400078e00ff */
[----:B------:R-:W-:Y:S01]  /*3ac0*/  IMAD.SHL.U32 R9, R11, 0x20, RZ ;  /* 0x000000200b097824 */ /* 0x000fe200078e00ff */
[----:B------:R-:W-:Y:S02]  /*3ad0*/  MOV R5, UR4 ;  /* 0x0000000400057c02 */ /* 0x000fe40008000f00 */
[-C--:B------:R-:W-:Y:S01]  /*3ae0*/  SHF.L.U32 R8, R8, R11.reuse, RZ ;  /* 0x0000000b08087219 */ /* 0x080fe200000006ff */
[----:B------:R1:W-:Y:S01]  /*3af0*/  SYNCS.ARRIVE.TRANS64.RED RZ, [UR4], R6 ;  /* 0x00000006ffff79a7 */ /* 0x0003e20008000404 */
[----:B------:R-:W-:Y:S01]  /*3b00*/  SHF.L.U32 R7, R0, R11, RZ ;  /* 0x0000000b00077219 */ /* 0x000fe200000006ff */
[----:B------:R1:W-:Y:S04]  /*3b10*/  STS [UR6+0x150], R9 ;  /* 0x00015009ff007988 */ /* 0x0003e80008000806 */
[----:B------:R1:W-:Y:S04]  /*3b20*/  STAS [R4.64], R11 ;  /* 0x0000000b04007dbd */ /* 0x0003e8000c0008ff */
[----:B------:R1:W-:Y:S04]  /*3b30*/  ATOMS.OR RZ, [UR5+0x14], R8 ;  /* 0x00001408ffff798c */ /* 0x0003e8000b000005 */
[----:B------:R1:W-:Y:S04]  /*3b40*/  ATOMS.OR RZ, [UR5+0x18], R7 ;  /* 0x00001807ffff798c */ /* 0x0003e8000b000005 */
[----:B------:R1:W-:Y:S02]  /*3b50*/  ATOMS.XOR RZ, [UR5+0x10], R0 ;  /* 0x00001000ffff798c */ /* 0x0003e4000b800005 */
.L_x_65:
[----:B------:R-:W-:Y:S05]  /*3b60*/  BSYNC B0 ;  /* 0x0000000000007941 */ /* 0x000fea0003800000 */
.L_x_64:
[----:B------:R-:W-:Y:S05]  /*3b70*/  BRA.U UP1, `(.L_x_70) ;  /* 0x00000001016c7547 */ /* 0x000fea000b800000 */
[----:B------:R-:W-:-:S03]  /*3b80*/  UMOV UR4, 0xffffffff ;  /* 0xffffffff00047882 */ /* 0x000fc60000000000 */
[----:B------:R-:W-:Y:S05]  /*3b90*/  BRA.DIV UR4, `(.L_x_71) ;  /* 0x0000006e04607947 */ /* 0x000fea000b800000 */
[----:B------:R-:W-:-:S13]  /*3ba0*/  ELECT P0, URZ, PT ;  /* 0x0000000000ff782f */ /* 0x000fda0003800000 */
.L_x_177:
[----:B------:R-:W-:Y:S05]  /*3bb0*/  @!P0 BRA `(.L_x_70) ;  /* 0x00000000005c8947 */ /* 0x000fea0003800000 */
[----:B-1----:R-:W1:Y:S02]  /*3bc0*/  LDS R5, [UR5+0x10] ;  /* 0x00001005ff057984 */ /* 0x002e640008000800 */
[----:B-1----:R-:W-:-:S04]  /*3bd0*/  SHF.L.U32 R5, R5, 0x1f, RZ ;  /* 0x0000001f05057819 */ /* 0x002fc800000006ff */
[----:B------:R-:W1:Y:S02]  /*3be0*/  SYNCS.PHASECHK.TRANS64.TRYWAIT P0, [UR5+0x8], R5 ;  /* 0x00000805ff0075a7 */ /* 0x000e640008001105 */
[----:B-1----:R-:W-:Y:S05]  /*3bf0*/  @P0 BRA `(.L_x_72) ;  /* 0x0000000000080947 */ /* 0x002fea0003800000 */
[----:B------:R-:W1:Y:S02]  /*3c00*/  SYNCS.PHASECHK.TRANS64.TRYWAIT P0, [UR5+0x8], R5 ;  /* 0x00000805ff0075a7 */ /* 0x000e640008001105 */
[----:B-1----:R-:W-:Y:S05]  /*3c10*/  @!P0 BRA `(.L_x_73) ;  /* 0x0000006c00648947 */ /* 0x002fea0003800000 */
.L_x_72:
[----:B------:R-:W2:Y:S01]  /*3c20*/  LDS R7, [UR6+0x150] ;  /* 0x00015006ff077984 */ /* 0x000ea20008000800 */
[----:B-1----:R-:W-:Y:S02]  /*3c30*/  HFMA2 R0, -RZ, RZ, 0, 5.9604644775390625e-08 ;  /* 0x00000001ff007431 */ /* 0x002fe400000001ff */
[----:B------:R-:W-:Y:S01]  /*3c40*/  IMAD.MOV.U32 R4, RZ, RZ, 0xffff ;  /* 0x0000ffffff047424 */ /* 0x000fe200078e00ff */
[----:B------:R-:W-:Y:S01]  /*3c50*/  UPRMT UR4, UR62, 0x654, UR7 ;  /* 0x000006543e047896 */ /* 0x000fe20008000007 */
[----:B--2---:R-:W-:-:S03]  /*3c60*/  IMAD.SHL.U32 R5, R7, 0x20, RZ ;  /* 0x0000002007057824 */ /* 0x004fc600078e00ff */
[-C--:B------:R-:W-:Y:S02]  /*3c70*/  SHF.L.U32 R4, R4, R7.reuse, RZ ;  /* 0x0000000704047219 */ /* 0x080fe400000006ff */
[----:B------:R-:W-:Y:S01]  /*3c80*/  SHF.L.U32 R7, R0, R7, RZ ;  /* 0x0000000700077219 */ /* 0x000fe200000006ff */
[----:B------:R2:W-:Y:S04]  /*3c90*/  STS [UR6+0x150], R5 ;  /* 0x00015005ff007988 */ /* 0x0005e80008000806 */
[----:B------:R2:W-:Y:S04]  /*3ca0*/  ATOMS.OR RZ, [UR5+0x14], R4 ;  /* 0x00001404ffff798c */ /* 0x0005e8000b000005 */
[----:B------:R2:W-:Y:S01]  /*3cb0*/  ATOMS.OR RZ, [UR5+0x18], R7 ;  /* 0x00001807ffff798c */ /* 0x0005e2000b000005 */
[----:B------:R-:W-:Y:S03]  /*3cc0*/  SYNCS.ARRIVE.TRANS64.RED.A1T0 RZ, [UR4], RZ ;  /* 0x000000ffffff79a7 */ /* 0x000fe60008100404 */
[----:B------:R2:W-:Y:S01]  /*3cd0*/  ATOMS.XOR RZ, [UR5+0x10], R0 ;  /* 0x00001000ffff798c */ /* 0x0005e2000b800005 */
[----:B------:R-:W-:Y:S05]  /*3ce0*/  BRA `(.L_x_70) ;  /* 0x0000000000107947 */ /* 0x000fea0003800000 */
.L_x_63:
[----:B------:R-:W-:Y:S02]  /*3cf0*/  MOV R0, 0xffffffff ;  /* 0xffffffff00007802 */ /* 0x000fe40000000f00 */
[----:B------:R-:W-:-:S03]  /*3d00*/  MOV R4, 0x3d30 ;  /* 0x00003d3000047802 */ /* 0x000fc60000000f00 */
[----:B------:R1:W-:Y:S04]  /*3d10*/  STS [UR6+0x150], R0 ;  /* 0x00015000ff007988 */ /* 0x0003e80008000806 */
[----:B-1---5:R-:W-:Y:S05]  /*3d20*/  CALL.REL.NOINC `($__internal_1_$__cuda_sm10x_tcgen05_guardrail_trap_phase_invalid_during_alloc) ;  /* 0x0000007400087944 */ /* 0x022fea0003c00000 */
.L_x_70:
[----:B------:R-:W-:Y:S05]  /*3d30*/  WARPSYNC.ALL ;  /* 0x0000000000007948 */ /* 0x000fea0003800000 */
[----:B------:R-:W3:Y:S01]  /*3d40*/  S2UR UR4, SR_CgaCtaId ;  /* 0x00000000000479c3 */ /* 0x000ee20000008800 */
[----:B------:R-:W-:Y:S01]  /*3d50*/  UMOV UR34, 0x400 ;  /* 0x0000040000227882 */ /* 0x000fe20000000000 */
[----:B------:R-:W-:-:S06]  /*3d60*/  NOP ;  /* 0x0000000000007918 */ /* 0x000fcc0000000000 */
[----:B------:R-:W-:Y:S06]  /*3d70*/  BAR.ARV 0x6, 0xa0 ;  /* 0x0182800000007b1d */ /* 0x000fec0000002000 */
[----:B------:R-:W4:Y:S01]  /*3d80*/  LDCU UR11, c[0x0][0x38c] ;  /* 0x00007180ff0b77ac */ /* 0x000f220008000800 */
[----:B------:R-:W-:Y:S01]  /*3d90*/  LOP3.LUT R3, R3, 0xffff, RZ, 0xc0, !PT ;  /* 0x0000ffff03037812 */ /* 0x000fe200078ec0ff */
[----:B-1----:R-:W-:Y:S01]  /*3da0*/  IMAD.MOV.U32 R9, RZ, RZ, 0x1 ;  /* 0x00000001ff097424 */ /* 0x002fe200078e00ff */
[----:B------:R-:W-:Y:S01]  /*3db0*/  LOP3.LUT R2, R2, 0xffff, RZ, 0xc0, !PT ;  /* 0x0000ffff02027812 */ /* 0x000fe200078ec0ff */
[----:B------:R-:W-:Y:S01]  /*3dc0*/  IMAD.MOV.U32 R8, RZ, RZ, RZ ;  /* 0x000000ffff087224 */ /* 0x000fe200078e00ff */
[----:B------:R-:W-:Y:S01]  /*3dd0*/  R2UR UR52, R3 ;  /* 0x00000000033472ca */ /* 0x000fe200000e0000 */
[----:B------:R-:W-:Y:S01]  /*3de0*/  UMOV UR57, URZ ;  /* 0x000000ff00397c82 */ /* 0x000fe20008000000 */
[----:B------:R-:W-:-:S02]  /*3df0*/  R2UR UR60, R2 ;  /* 0x00000000023c72ca */ /* 0x000fc400000e0000 */
[----:B------:R-:W-:Y:S01]  /*3e00*/  CS2R R2, SRZ ;  /* 0x0000000000027805 */ /* 0x000fe2000001ff00 */
[----:B------:R-:W-:Y:S01]  /*3e10*/  UMOV UR31, URZ ;  /* 0x000000ff001f7c82 */ /* 0x000fe20008000000 */
[----:B---3--:R-:W-:Y:S01]  /*3e20*/  ULEA UR34, UR4, UR34, 0x18 ;  /* 0x0000002204227291 */ /* 0x008fe2000f8ec0ff */
[----:B------:R-:W-:Y:S01]  /*3e30*/  UMOV UR30, URZ ;  /* 0x000000ff001e7c82 */ /* 0x000fe20008000000 */
[----:B------:R-:W-:Y:S02]  /*3e40*/  UISETP.NE.AND UP2, UPT, UR63, URZ, UPT ;  /* 0x000000ff3f00728c */ /* 0x000fe4000bf45270 */
[----:B------:R-:W-:Y:S02]  /*3e50*/  UIADD3 UR6, UPT, UPT, UR34, 0x8400, URZ ;  /* 0x0000840022067890 */ /* 0x000fe4000fffe0ff */
[----:B------:R-:W-:-:S03]  /*3e60*/  UIADD3 UR5, UPT, UPT, UR34, 0x24400, URZ ;  /* 0x0002440022057890 */ /* 0x000fc6000fffe0ff */
[----:B--2---:R-:W1:Y:S01]  /*3e70*/  LDS R0, [UR34+0x150] ;  /* 0x00015022ff007984 */ /* 0x004e620008000800 */
[----:B------:R-:W-:Y:S02]  /*3e80*/  UIADD3 UR4, UPT, UPT, UR34, 0x32400, URZ ;  /* 0x0003240022047890 */ /* 0x000fe4000fffe0ff */
[----:B------:R-:W-:Y:S02]  /*3e90*/  UIADD3 UR7, UPT, UPT, UR34, 0x34000, URZ ;  /* 0x0003400022077890 */ /* 0x000fe4000fffe0ff */
[----:B----4-:R-:W-:Y:S02]  /*3ea0*/  UIADD3 UR11, UPT, UPT, UR11, 0xff, URZ ;  /* 0x000000ff0b0b7890 */ /* 0x010fe4000fffe0ff */
[----:B------:R-:W-:Y:S02]  /*3eb0*/  USHF.R.U32.HI UR10, URZ, 0x4, UR6 ;  /* 0x00000004ff0a7899 */ /* 0x000fe40008011606 */
[----:B------:R-:W-:Y:S02]  /*3ec0*/  USHF.R.U32.HI UR8, URZ, 0x4, UR5 ;  /* 0x00000004ff087899 */ /* 0x000fe40008011605 */
[----:B------:R-:W-:-:S02]  /*3ed0*/  USHF.R.U32.HI UR6, URZ, 0x4, UR4 ;  /* 0x00000004ff067899 */ /* 0x000fc40008011604 */
[----:B------:R-:W-:Y:S02]  /*3ee0*/  USHF.R.U32.HI UR5, URZ, 0x4, UR7 ;  /* 0x00000004ff057899 */ /* 0x000fe40008011607 */
[----:B------:R-:W-:Y:S02]  /*3ef0*/  USHF.R.S32.HI UR9, URZ, 0x1f, UR11 ;  /* 0x0000001fff097899 */ /* 0x000fe4000801140b */
[----:B------:R-:W-:Y:S02]  /*3f00*/  ULOP3.LUT UR6, UR6, 0x3fff, URZ, 0xc0, !UPT ;  /* 0x00003fff06067892 */ /* 0x000fe4000f8ec0ff */
[----:B------:R-:W-:Y:S02]  /*3f10*/  ULOP3.LUT UR5, UR5, 0x3fff, URZ, 0xc0, !UPT ;  /* 0x00003fff05057892 */ /* 0x000fe4000f8ec0ff */
[----:B------:R-:W-:Y:S02]  /*3f20*/  ULOP3.LUT UR8, UR8, 0x3fff, URZ, 0xc0, !UPT ;  /* 0x00003fff08087892 */ /* 0x000fe4000f8ec0ff */
[----:B------:R-:W-:-:S02]  /*3f30*/  ULEA.HI UR4, UR9, UR11, URZ, 0x8 ;  /* 0x0000000b09047291 */ /* 0x000fc4000f8f40ff */
[----:B------:R-:W-:Y:S02]  /*3f40*/  ULOP3.LUT UR55, UR6, 0x10000, URZ, 0xfc, !UPT ;  /* 0x0001000006377892 */ /* 0x000fe4000f8efcff */
[----:B------:R-:W-:Y:S02]  /*3f50*/  ULOP3.LUT UR10, UR10, 0x3fff, URZ, 0xc0, !UPT ;  /* 0x00003fff0a0a7892 */ /* 0x000fe4000f8ec0ff */
[----:B------:R-:W-:Y:S02]  /*3f60*/  ULOP3.LUT UR56, UR5, 0x10000, URZ, 0xfc, !UPT ;  /* 0x0001000005387892 */ /* 0x000fe4000f8efcff */
[----:B------:R-:W-:Y:S02]  /*3f70*/  ULOP3.LUT UR54, UR8, 0x10000, URZ, 0xfc, !UPT ;  /* 0x0001000008367892 */ /* 0x000fe4000f8efcff */
[----:B------:R-:W-:Y:S02]  /*3f80*/  USHF.R.S32.HI UR59, URZ, 0x8, UR4 ;  /* 0x00000008ff3b7899 */ /* 0x000fe40008011404 */
[----:B------:R-:W-:-:S02]  /*3f90*/  ULOP3.LUT UR53, UR10, 0x10000, URZ, 0xfc, !UPT ;  /* 0x000100000a357892 */ /* 0x000fc4000f8efcff */
[----:B------:R-:W-:Y:S01]  /*3fa0*/  UISETP.LT.AND UP0, UPT, UR59, 0x1, UPT ;  /* 0x000000013b00788c */ /* 0x000fe2000bf01270 */
[----:B------:R-:W-:Y:S01]  /*3fb0*/  UMOV UR40, URZ ;  /* 0x000000ff00287c82 */ /* 0x000fe20008000000 */
[----:B-1----:R-:W-:Y:S02]  /*3fc0*/  R2UR UR28, R0 ;  /* 0x00000000001c72ca */ /* 0x002fe400000e0000 */
[----:B------:R-:W-:Y:S01]  /*3fd0*/  USEL UR61, UR59, 0x1, !UP0 ;  /* 0x000000013b3d7887 */ /* 0x000fe2000c000000 */
[----:B------:R-:W-:Y:S01]  /*3fe0*/  UMOV UR38, URZ ;  /* 0x000000ff00267c82 */ /* 0x000fe20008000000 */
[----:B------:R-:W-:-:S09]  /*3ff0*/  UMOV UR36, URZ ;  /* 0x000000ff00247c82 */ /* 0x000fd20008000000 */
[----:B------:R-:W-:Y:S02]  /*4000*/  UIADD3 UR51, UPT, UPT, UR28, 0x108, URZ ;  /* 0x000001081c337890 */ /* 0x000fe4000fffe0ff */
[----:B------:R-:W-:Y:S02]  /*4010*/  UIADD3 UR46, UPT, UPT, UR28, -0x7fffff00, URZ ;  /* 0x800001001c2e7890 */ /* 0x000fe4000fffe0ff */
[----:B------:R-:W-:Y:S02]  /*4020*/  UIADD3 UR50, UPT, UPT, UR28, 0x100, URZ ;  /* 0x000001001c327890 */ /* 0x000fe4000fffe0ff */
[----:B------:R-:W-:Y:S02]  /*4030*/  UIADD3 UR48, UPT, UPT, UR28, 0x104, URZ ;  /* 0x000001041c307890 */ /* 0x000fe4000fffe0ff */
[----:B------:R-:W-:Y:S02]  /*4040*/  UIADD3 UR49, UPT, UPT, UR28, 0x10c, URZ ;  /* 0x0000010c1c317890 */ /* 0x000fe4000fffe0ff */
[----:B------:R-:W-:-:S02]  /*4050*/  UIADD3 UR47, UPT, UPT, UR28, -0x7ffffef8, URZ ;  /* 0x800001081c2f7890 */ /* 0x000fc4000fffe0ff */
[----:B------:R-:W-:Y:S02]  /*4060*/  UIADD3 UR44, UPT, UPT, UR28, -0x7ffffefc, URZ ;  /* 0x800001041c2c7890 */ /* 0x000fe4000fffe0ff */
[----:B------:R-:W-:Y:S02]  /*4070*/  UIADD3 UR45, UPT, UPT, UR28, -0x7ffffef4, URZ ;  /* 0x8000010c1c2d7890 */ /* 0x000fe4000fffe0ff */
[----:B------:R-:W-:Y:S02]  /*4080*/  USHF.R.U32.HI UR6, URZ, 0x1a, UR51 ;  /* 0x0000001aff067899 */ /* 0x000fe40008011633 */
[----:B------:R-:W-:Y:S02]  /*4090*/  USHF.R.U32.HI UR5, URZ, 0x11, UR46 ;  /* 0x00000011ff057899 */ /* 0x000fe4000801162e */
[----:B------:R-:W-:Y:S02]  /*40a0*/  USHF.R.U32.HI UR7, URZ, 0x11, UR50 ;  /* 0x00000011ff077899 */ /* 0x000fe40008011632 */
[----:B------:R-:W-:-:S02]  /*40b0*/  USHF.R.U32.HI UR8, URZ, 0x11, UR48 ;  /* 0x00000011ff087899 */ /* 0x000fc40008011630 */
[----:B------:R-:W-:Y:S02]  /*40c0*/  USHF.R.U32.HI UR4, URZ, 0x1a, UR47 ;  /* 0x0000001aff047899 */ /* 0x000fe4000801162f */
[----:B------:R-:W-:Y:S02]  /*40d0*/  USHF.R.U32.HI UR9, URZ, 0x1a, UR49 ;  /* 0x0000001aff097899 */ /* 0x000fe40008011631 */
[----:B------:R-:W-:Y:S02]  /*40e0*/  USHF.R.U32.HI UR11, URZ, 0x11, UR44 ;  /* 0x00000011ff0b7899 */ /* 0x000fe4000801162c */
[----:B------:R-:W-:Y:S02]  /*40f0*/  USHF.R.U32.HI UR12, URZ, 0x1a, UR45 ;  /* 0x0000001aff0c7899 */ /* 0x000fe4000801162d */
[----:B------:R-:W-:Y:S02]  /*4100*/  ULOP3.LUT UR42, UR6, 0x30, URZ, 0xc0, !UPT ;  /* 0x00000030062a7892 */ /* 0x000fe4000f8ec0ff */
[----:B------:R-:W-:-:S02]  /*4110*/  ULOP3.LUT UR10, UR5, 0x6000, URZ, 0xc0, !UPT ;  /* 0x00006000050a7892 */ /* 0x000fc4000f8ec0ff */
[----:B------:R-:W-:Y:S02]  /*4120*/  ULOP3.LUT UR13, UR7, 0x6000, URZ, 0xc0, !UPT ;  /* 0x00006000070d7892 */ /* 0x000fe4000f8ec0ff */
[----:B------:R-:W-:Y:S02]  /*4130*/  ULOP3.LUT UR5, UR8, 0x6000, URZ, 0xc0, !UPT ;  /* 0x0000600008057892 */ /* 0x000fe4000f8ec0ff */
[----:B------:R-:W-:Y:S02]  /*4140*/  ULOP3.LUT UR4, UR4, 0x30, URZ, 0xc0, !UPT ;  /* 0x0000003004047892 */ /* 0x000fe4000f8ec0ff */
[----:B------:R-:W-:Y:S02]  /*4150*/  ULOP3.LUT UR8, UR9, 0x30, URZ, 0xc0, !UPT ;  /* 0x0000003009087892 */ /* 0x000fe4000f8ec0ff */
        /* <DEDUP_REMOVED lines=10> */
[----:B------:R-:W-:Y:S02]  /*4200*/  UPRMT UR43, UR42, 0x5410, UR13 ;  /* 0x000054102a2b7896 */ /* 0x000fe4000800000d */
[----:B------:R-:W-:Y:S02]  /*4210*/  UPRMT UR41, UR4, 0x5410, UR10 ;  /* 0x0000541004297896 */ /* 0x000fe4000800000a */
[----:B------:R-:W-:Y:S02]  /*4220*/  UPRMT UR39, UR8, 0x5410, UR5 ;  /* 0x0000541008277896 */ /* 0x000fe40008000005 */
[----:B------:R-:W-:Y:S01]  /*4230*/  UPRMT UR37, UR6, 0x5410, UR7 ;  /* 0x0000541006257896 */ /* 0x000fe20008000007 */
[----:B------:R-:W-:-:S11]  /*4240*/  UMOV UR42, URZ ;  /* 0x000000ff002a7c82 */ /* 0x000fd60008000000 */
.L_x_81:
[C---:B------:R-:W-:Y:S02]  /*4250*/  LEA R0, R8.reuse, UR34, 0x3 ;  /* 0x0000002208007c11 */ /* 0x040fe4000f8e18ff */
[----:B------:R-:W-:Y:S02]  /*4260*/  SHF.L.U32 R5, R3, 0x1f, RZ ;  /* 0x0000001f03057819 */ /* 0x000fe400000006ff */
[----:B------:R-:W-:Y:S02]  /*4270*/  LEA R4, R8, UR34, 0x4 ;  /* 0x0000002208047c11 */ /* 0x000fe4000f8e20ff */
[----:B------:R-:W1:Y:S02]  /*4280*/  SYNCS.PHASECHK.TRANS64.TRYWAIT P0, [R0+URZ+0xc0], R5 ;  /* 0x0000c005000075a7 */ /* 0x000e6400080011ff */
[----:B-1-3--:R-:W-:Y:S05]  /*4290*/  @!P0 BRA `(.L_x_74) ;  /* 0x0000006400dc8947 */ /* 0x00afea0003800000 */
.L_x_178:
[----:B-1----:R-:W1:Y:S01]  /*42a0*/  LDS.128 R4, [R4+0x130] ;  /* 0x0001300004047984 */ /* 0x002e620000000c00 */
[----:B------:R-:W-:Y:S02]  /*42b0*/  VIADD R0, R0, 0xd0 ;  /* 0x000000d000007836 */ /* 0x000fe40000000000 */
[----:B------:R-:W-:Y:S01]  /*42c0*/  VIADD R8, R8, 0x1 ;  /* 0x0000000108087836 */ /* 0x000fe20000000000 */
[----:B------:R-:W-:Y:S01]  /*42d0*/  @!PT LDS RZ, [RZ] ;  /* 0x00000000fffff984 */ /* 0x000fe20000000800 */
[----:B------:R-:W-:Y:S01]  /*42e0*/  @!PT LDS RZ, [RZ] ;  /* 0x00000000fffff984 */ /* 0x000fe20000000800 */
[----:B------:R-:W-:Y:S01]  /*42f0*/  @!PT LDS RZ, [RZ] ;  /* 0x00000000fffff984 */ /* 0x000fe20000000800 */
[----:B------:R-:W-:Y:S01]  /*4300*/  @!PT LDS RZ, [RZ] ;  /* 0x00000000fffff984 */ /* 0x000fe20000000800 */
[----:B------:R2:W-:Y:S06]  /*4310*/  MEMBAR.ALL.CTA ;  /* 0x0000000000007992 */ /* 0x0005ec0000008000 */
[----:B--2---:R-:W2:Y:S01]  /*4320*/  FENCE.VIEW.ASYNC.S ;  /* 0x00000000000073c6 */ /* 0x004ea20000000000 */
[----:B------:R-:W-:-:S04]  /*4330*/  PRMT R0, RZ, 0x654, R0 ;  /* 0x00000654ff007816 */ /* 0x000fc80000000000 */
[----:B--2---:R2:W-:Y:S01]  /*4340*/  SYNCS.ARRIVE.TRANS64.RED.A1T0 RZ, [R0+URZ], RZ ;  /* 0x000000ff00ff79a7 */ /* 0x0045e200081004ff */
[----:B-1----:R-:W-:Y:S01]  /*4350*/  LOP3.LUT P1, RZ, R6, 0x1, RZ, 0xc0, !PT ;  /* 0x0000000106ff7812 */ /* 0x002fe2000782c0ff */
[----:B--2---:R-:W-:-:S12]  /*4360*/  BRA.U UP2, `(.L_x_75) ;  /* 0x00000005023c7547 */ /* 0x004fd8000b800000 */
[----:B------:R-:W1:Y:S01]  /*4370*/  LDCU UR4, c[0x0][0x38c] ;  /* 0x00007180ff0477ac */ /* 0x000e620008000800 */
[----:B------:R-:W-:Y:S02]  /*4380*/  PLOP3.LUT P2, PT, PT, PT, PT, 0x80, 0x8 ;  /* 0x000000000008781c */ /* 0x000fe40003f4f070 */
[----:B------:R-:W-:Y:S01]  /*4390*/  SHF.L.U32 R5, R9, 0x1f, RZ ;  /* 0x0000001f09057819 */ /* 0x000fe200000006ff */
[----:B------:R-:W-:Y:S02]  /*43a0*/  ULEA UR58, UR57, UR34, 0x3 ;  /* 0x00000022393a7291 */ /* 0x000fe4000f8e18ff */
[----:B------:R-:W-:Y:S02]  /*43b0*/  ULEA UR29, UR57, UR28, 0x7 ;  /* 0x0000001c391d7291 */ /* 0x000fe4000f8e38ff */
[----:B-1----:R-:W-:-:S06]  /*43c0*/  UISETP.GE.AND UP0, UPT, UR4, 0x1, UPT ;  /* 0x000000010400788c */ /* 0x002fcc000bf06270 */
[----:B------:R-:W-:-:S05]  /*43d0*/  PLOP3.LUT P0, PT, PT, PT, UP0, 0x80, 0x8 ;  /* 0x000000000008781c */ /* 0x000fca0003f0f008 */
[----:B------:R-:W-:-:S08]  /*43e0*/  @UP0 ULEA UR4, UR31, UR34, 0x3 ;  /* 0x000000221f040291 */ /* 0x000fd0000f8e18ff */
[----:B------:R-:W-:-:S04]  /*43f0*/  @P0 SHF.L.U32 R0, R2, 0x1f, RZ ;  /* 0x0000001f02000819 */ /* 0x000fc800000006ff */
[----:B------:R1:W2:Y:S01]  /*4400*/  @P0 SYNCS.PHASECHK.TRANS64.TRYWAIT P2, [UR4], R0 ;  /* 0x00000000ff0005a7 */ /* 0x0002a20008041104 */
[----:B------:R-:W3:Y:S02]  /*4410*/  SYNCS.PHASECHK.TRANS64.TRYWAIT P0, [UR58+0xf0], R5 ;  /* 0x0000f005ff0075a7 */ /* 0x000ee4000800113a */
[----:B-123--:R-:W-:Y:S05]  /*4420*/  @!P0 BRA `(.L_x_76) ;  /* 0x00000064008c8947 */ /* 0x00efea0003800000 */
.L_x_180:
[----:B------:R-:W-:Y:S01]  /*4430*/  UMOV UR35, UR30 ;  /* 0x0000001e00237c82 */ /* 0x000fe20008000000 */
[----:B------:R-:W-:Y:S05]  /*4440*/  BRA.U !UP0, `(.L_x_77) ;  /* 0x0000000108f47547 */ /* 0x000fea000b800000 */
[----:B------:R-:W-:Y:S01]  /*4450*/  UIADD3 UR35, UPT, UPT, UR61, UR30, URZ ;  /* 0x0000001e3d237290 */ /* 0x000fe2000fffe0ff */
[----:B------:R-:W-:Y:S01]  /*4460*/  UMOV UR11, URZ ;  /* 0x000000ff000b7c82 */ /* 0x000fe20008000000 */
[----:B------:R-:W-:Y:S01]  /*4470*/  UMOV UR32, UR59 ;  /* 0x0000003b00207c82 */ /* 0x000fe20008000000 */
[----:B------:R-:W-:-:S09]  /*4480*/  UMOV UR9, UR31 ;  /* 0x0000001f00097c82 */ /* 0x000fd20008000000 */
.L_x_80:
[----:B--2---:R-:W-:Y:S01]  /*4490*/  ULEA UR7, UR9, UR34, 0x3 ;  /* 0x0000002209077291 */ /* 0x004fe2000f8e18ff */
[----:B---3--:R-:W-:Y:S11]  /*44a0*/  @P2 BRA `(.L_x_78) ;  /* 0x00000000000c2947 */ /* 0x008ff60003800000 */
[----:B-1----:R-:W-:Y:S04]  /*44b0*/  SHF.L.U32 R5, R2, 0x1f, RZ ;  /* 0x0000001f02057819 */ /* 0x002fe800000006ff */
[----:B------:R-:W1:Y:S02]  /*44c0*/  SYNCS.PHASECHK.TRANS64.TRYWAIT P0, [UR7], R5 ;  /* 0x00000005ff0075a7 */ /* 0x000e640008001107 */
[----:B-1----:R-:W-:Y:S05]  /*44d0*/  @!P0 BRA `(.L_x_79) ;  /* 0x0000006400788947 */ /* 0x002fea0003800000 */
.L_x_78:
[----:B------:R-:W-:Y:S01]  /*44e0*/  UISETP.NE.AND UP0, UPT, UR32, 0x1, UPT ;  /* 0x000000012000788c */ /* 0x000fe2000bf05270 */
[----:B------:R-:W-:Y:S01]  /*44f0*/  PLOP3.LUT P2, PT, PT, PT, PT, 0x80, 0x8 ;  /* 0x000000000008781c */ /* 0x000fe20003f4f070 */
[----:B------:R-:W-:Y:S02]  /*4500*/  UIADD3 UR4, UPT, UPT, UR9, 0x1, URZ ;  /* 0x0000000109047890 */ /* 0x000fe4000fffe0ff */
[----:B------:R-:W-:Y:S02]  /*4510*/  ULEA UR10, UR9, UR55, 0x6 ;  /* 0x00000037090a7291 */ /* 0x000fe4000f8e30ff */
[----:B------:R-:W-:Y:S01]  /*4520*/  UISETP.NE.AND UP1, UPT, UR4, 0x7, UPT ;  /* 0x000000070400788c */ /* 0x000fe2000bf25270 */
[----:B------:R-:W-:Y:S01]  /*4530*/  PLOP3.LUT P0, PT, PT, PT, UP0, 0x80, 0x8 ;  /* 0x000000000008781c */ /* 0x000fe20003f0f008 */
[----:B------:R-:W-:Y:S02]  /*4540*/  ULEA UR8, UR9, UR56, 0x6 ;  /* 0x0000003809087291 */ /* 0x000fe4000f8e30ff */
[----:B------:R-:W-:Y:S02]  /*4550*/  USEL UR5, URZ, 0x1, UP1 ;  /* 0x00000001ff057887 */ /* 0x000fe40008800000 */
[----:B------:R-:W-:Y:S02]  /*4560*/  USEL UR31, UR4, URZ, UP1 ;  /* 0x000000ff041f7287 */ /* 0x000fe40008800000 */
[----:B------:R-:W-:Y:S02]  /*4570*/  ULEA UR6, UR9, UR54, 0x9 ;  /* 0x0000003609067291 */ /* 0x000fe4000f8e48ff */
[----:B------:R-:W-:Y:S01]  /*4580*/  @UP0 ULEA UR4, UR31, UR34, 0x3 ;  /* 0x000000221f040291 */ /* 0x000fe2000f8e18ff */
[----:B------:R-:W-:Y:S01]  /*4590*/  LOP3.LUT R2, R2, UR5, RZ, 0x3c, !PT ;  /* 0x0000000502027c12 */ /* 0x000fe2000f8e3cff */
[----:B------:R-:W-:Y:S02]  /*45a0*/  UIADD3 UR26, UPT, UPT, UR10, 0x20, URZ ;  /* 0x000000200a1a7890 */ /* 0x000fe4000fffe0ff */
[----:B------:R-:W-:Y:S01]  /*45b0*/  UISETP.NE.U32.AND UP0, UPT, UR11, URZ, UPT ;  /* 0x000000ff0b00728c */ /* 0x000fe2000bf05070 */
[----:B-1----:R-:W-:Y:S01]  /*45c0*/  @P0 SHF.L.U32 R0, R2, 0x1f, RZ ;  /* 0x0000001f02000819 */ /* 0x002fe200000006ff */
[----:B------:R-:W-:Y:S02]  /*45d0*/  UIADD3 UR24, UPT, UPT, UR8, 0x20, URZ ;  /* 0x0000002008187890 */ /* 0x000fe4000fffe0ff */
[----:B------:R-:W-:Y:S01]  /*45e0*/  UIADD3 UR22, UPT, UPT, UR6, 0x2, URZ ;  /* 0x0000000206167890 */ /* 0x000fe2000fffe0ff */
[----:B------:R2:W3:Y:S01]  /*45f0*/  @P0 SYNCS.PHASECHK.TRANS64.TRYWAIT P2, [UR4], R0 ;  /* 0x00000000ff0005a7 */ /* 0x0004e20008041104 */
[----:B------:R-:W-:Y:S02]  /*4600*/  ULEA UR4, UR9, UR53, 0xa ;  /* 0x0000003509047291 */ /* 0x000fe4000f8e50ff */
[----:B------:R-:W-:Y:S02]  /*4610*/  UIADD3 UR18, UPT, UPT, UR6, 0x4, URZ ;  /* 0x0000000406127890 */ /* 0x000fe4000fffe0ff */
[----:B------:R-:W-:Y:S02]  /*4620*/  UIADD3 UR20, UPT, UPT, UR4, 0x2, URZ ;  /* 0x0000000204147890 */ /* 0x000fe4000fffe0ff */
[----:B------:R-:W-:Y:S02]  /*4630*/  UIADD3 UR16, UPT, UPT, UR4, 0x4, URZ ;  /* 0x0000000404107890 */ /* 0x000fe4000fffe0ff */
[----:B------:R-:W-:Y:S02]  /*4640*/  UIADD3 UR14, UPT, UPT, UR6, 0x6, URZ ;  /* 0x00000006060e7890 */ /* 0x000fe4000fffe0ff */
[----:B------:R-:W-:Y:S02]  /*4650*/  UIADD3 UR12, UPT, UPT, UR4, 0x6, URZ ;  /* 0x00000006040c7890 */ /* 0x000fe4000fffe0ff */
[----:B------:R-:W-:Y:S02]  /*4660*/  UIADD3 UR33, UPT, UPT, UR7, 0x38, URZ ;  /* 0x0000003807217890 */ /* 0x000fe4000fffe0ff */
[----:B------:R-:W-:Y:S02]  /*4670*/  UIADD3 UR30, UPT, UPT, UR30, 0x1, URZ ;  /* 0x000000011e1e7890 */ /* 0x000fe4000fffe0ff */
[----:B------:R-:W-:Y:S01]  /*4680*/  UIADD3 UR32, UPT, UPT, UR32, -0x1, URZ ;  /* 0xffffffff20207890 */ /* 0x000fe2000fffe0ff */
[----:B------:R-:W-:Y:S01]  /*4690*/  UMOV UR11, 0x4008 ;  /* 0x00004008000b7882 */ /* 0x000fe20000000000 */
[----:B------:R-:W-:Y:S01]  /*46a0*/  UMOV UR27, 0x4008 ;  /* 0x00004008001b7882 */ /* 0x000fe20000000000 */
[----:B------:R1:W-:Y:S01]  /*46b0*/  UTCCP.T.S.2CTA.4x32dp128bit tmem[UR28+0x100], gdesc[UR10] ;  /* 0x0001000a1c0079e7 */ /* 0x0003e20009300000 */
[----:B------:R-:W-:Y:S01]  /*46c0*/  UTCCP.T.S.2CTA.4x32dp128bit tmem[UR28+0x104], gdesc[UR26] ;  /* 0x0001041a1c0079e7 */ /* 0x000fe20009300000 */
[----:B------:R-:W-:Y:S01]  /*46d0*/  UMOV UR9, 0x4008 ;  /* 0x0000400800097882 */ /* 0x000fe20000000000 */
[----:B------:R-:W-:Y:S01]  /*46e0*/  UMOV UR25, 0x4008 ;  /* 0x0000400800197882 */ /* 0x000fe20000000000 */
[----:B------:R4:W-:Y:S01]  /*46f0*/  UTCCP.T.S.2CTA.4x32dp128bit tmem[UR28+0x108], gdesc[UR8] ;  /* 0x000108081c0079e7 */ /* 0x0009e20009300000 */
[----:B------:R2:W-:Y:S01]  /*4700*/  UTCCP.T.S.2CTA.4x32dp128bit tmem[UR28+0x10c], gdesc[UR24] ;  /* 0x00010c181c0079e7 */ /* 0x0005e20009300000 */
[----:B------:R-:W-:Y:S01]  /*4710*/  UMOV UR7, 0x40004040 ;  /* 0x4000404000077882 */ /* 0x000fe20000000000 */
[----:B------:R-:W-:Y:S01]  /*4720*/  UMOV UR5, 0x40004040 ;  /* 0x4000404000057882 */ /* 0x000fe20000000000 */
[----:B------:R-:W-:Y:S01]  /*4730*/  UMOV UR23, 0x40004040 ;  /* 0x4000404000177882 */ /* 0x000fe20000000000 */
[----:B------:R2:W-:Y:S01]  /*4740*/  UTCOMMA.2CTA gdesc[UR4], gdesc[UR6], tmem[UR29], tmem[UR42], idesc[UR43], tmem[UR50], UP0 ;  /* 0xc0322a06040075ea */ /* 0x0005e2000820001d */
[----:B------:R-:W-:Y:S01]  /*4750*/  UISETP.NE.AND UP0, UPT, UR30, UR35, UPT ;  /* 0x000000231e00728c */ /* 0x000fe2000bf05270 */
[----:B------:R-:W-:Y:S01]  /*4760*/  UMOV UR21, 0x40004040 ;  /* 0x4000404000157882 */ /* 0x000fe20000000000 */
[----:B------:R-:W-:Y:S01]  /*4770*/  UMOV UR19, 0x40004040 ;  /* 0x4000404000137882 */ /* 0x000fe20000000000 */
[----:B------:R2:W-:Y:S01]  /*4780*/  UTCOMMA.2CTA gdesc[UR20], gdesc[UR22], tmem[UR29], tmem[UR40], idesc[UR41], tmem[UR46], UPT ;  /* 0xc02e2816140075ea */ /* 0x0005e2000ba0001d */
[----:B------:R-:W-:Y:S01]  /*4790*/  UMOV UR17, 0x40004040 ;  /* 0x4000404000117882 */ /* 0x000fe20000000000 */
[----:B------:R-:W-:Y:S01]  /*47a0*/  UMOV UR15, 0x40004040 ;  /* 0x40004040000f7882 */ /* 0x000fe20000000000 */
[----:B------:R2:W-:Y:S01]  /*47b0*/  UTCOMMA.2CTA gdesc[UR16], gdesc[UR18], tmem[UR29], tmem[UR38], idesc[UR39], tmem[UR48], UPT ;  /* 0xc0302612100075ea */ /* 0x0005e2000ba0001d */
[----:B------:R-:W-:Y:S02]  /*47c0*/  UMOV UR13, 0x40004040 ;  /* 0x40004040000d7882 */ /* 0x000fe40000000000 */
[----:B------:R2:W-:Y:S01]  /*47d0*/  UTCOMMA.2CTA gdesc[UR12], gdesc[UR14], tmem[UR29], tmem[UR36], idesc[UR37], tmem[UR44], UPT ;  /* 0xc02c240e0c0075ea */ /* 0x0005e2000ba0001d */
[----:B------:R2:W-:Y:S01]  /*47e0*/  UTCBAR.2CTA.MULTICAST [UR33], URZ, UR52 ;  /* 0x000000ff210073e9 */ /* 0x0005e20008200834 */
[----:B-1----:R-:W-:Y:S01]  /*47f0*/  UMOV UR11, 0x1 ;  /* 0x00000001000b7882 */ /* 0x002fe20000000000 */
[----:B----4-:R-:W-:Y:S01]  /*4800*/  UMOV UR9, UR31 ;  /* 0x0000001f00097c82 */ /* 0x010fe20008000000 */
[----:B------:R-:W-:Y:S05]  /*4810*/  BRA.U UP0, `(.L_x_80) ;  /* 0xfffffffd001c7547 */ /* 0x000fea000b83ffff */
.L_x_77:
[----:B--2---:R-:W-:Y:S01]  /*4820*/  UIADD3 UR4, UPT, UPT, UR58, 0xe0, URZ ;  /* 0x000000e03a047890 */ /* 0x004fe2000fffe0ff */
[----:B------:R-:W-:-:S08]  /*4830*/  UMOV UR30, UR35 ;  /* 0x00000023001e7c82 */ /* 0x000fd00008000000 */
[----:B------:R2:W-:Y:S01]  /*4840*/  UTCBAR.2CTA.MULTICAST [UR4], URZ, UR60 ;  /* 0x000000ff040073e9 */ /* 0x0005e2000820083c */
[----:B------:R-:W-:Y:S02]  /*4850*/  NOP ;  /* 0x0000000000007918 */ /* 0x000fe40000000000 */
.L_x_75:
[----:B--2---:R-:W-:Y:S01]  /*4860*/  UIADD3 UR4, UPT, UPT, UR57, 0x1, URZ ;  /* 0x0000000139047890 */ /* 0x004fe2000fffe0ff */
[----:B------:R-:W-:-:S03]  /*4870*/  ISETP.NE.AND P0, PT, R8, 0x2, PT ;  /* 0x000000020800780c */ /* 0x000fc60003f05270 */
[----:B------:R-:W-:Y:S01]  /*4880*/  UISETP.NE.AND UP0, UPT, UR4, 0x2, UPT ;  /* 0x000000020400788c */ /* 0x000fe2000bf05270 */
[----:B-1----:R-:W-:Y:S02]  /*4890*/  SEL R0, RZ, 0x1, P0 ;  /* 0x00000001ff007807 */ /* 0x002fe40000000000 */
[----:B------:R-:W-:Y:S01]  /*48a0*/  SEL R8, R8, RZ, P0 ;  /* 0x000000ff08087207 */ /* 0x000fe20000000000 */
[----:B------:R-:W-:Y:S01]  /*48b0*/  USEL UR5, URZ, 0x1, UP0 ;  /* 0x00000001ff057887 */ /* 0x000fe20008000000 */
[----:B------:R-:W-:Y:S01]  /*48c0*/  LOP3.LUT R3, R3, R0, RZ, 0x3c, !PT ;  /* 0x0000000003037212 */ /* 0x000fe200078e3cff */
[----:B------:R-:W-:-:S04]  /*48d0*/  USEL UR57, UR4, URZ, UP0 ;  /* 0x000000ff04397287 */ /* 0x000fc80008000000 */
[----:B------:R-:W-:Y:S01]  /*48e0*/  LOP3.LUT R9, R9, UR5, RZ, 0x3c, !PT ;  /* 0x0000000509097c12 */ /* 0x000fe2000f8e3cff */
[----:B------:R-:W-:Y:S07]  /*48f0*/  @P1 BRA `(.L_x_81) ;  /* 0xfffffff800541947 */ /* 0x000fee000383ffff */
[----:B------:R-:W1:Y:S01]  /*4900*/  S2UR UR8, SR_CgaCtaId ;  /* 0x00000000000879c3 */ /* 0x000e620000008800 */
[----:B------:R-:W-:Y:S01]  /*4910*/  ELECT P0, URZ, PT ;  /* 0x0000000000ff782f */ /* 0x000fe20003800000 */
[----:B------:R-:W-:Y:S01]  /*4920*/  HFMA2 R0, -RZ, RZ, 0, 5.9604644775390625e-08 ;  /* 0x00000001ff007431 */ /* 0x000fe200000001ff */
[----:B------:R-:W-:-:S05]  /*4930*/  UMOV UR4, 0x40 ;  /* 0x0000004000047882 */ /* 0x000fca0000000000 */
[----:B------:R-:W-:Y:S01]  /*4940*/  UVIRTCOUNT.DEALLOC.SMPOOL 0x80 ;  /* 0x000000800000784c */ /* 0x000fe20000000000 */
[----:B------:R-:W-:Y:S02]  /*4950*/  UISETP.NE.AND UP0, UPT, UR63, URZ, UPT ;  /* 0x000000ff3f00728c */ /* 0x000fe4000bf05270 */
[----:B-1----:R-:W-:-:S09]  /*4960*/  ULEA UR8, UR8, UR4, 0x18 ;  /* 0x0000000408087291 */ /* 0x002fd2000f8ec0ff */
[----:B------:R1:W-:Y:S01]  /*4970*/  @P0 STS.U8 [UR8+0x1c], R0 ;  /* 0x00001c00ff000988 */ /* 0x0003e20008000008 */
[----:B------:R-:W-:Y:S05]  /*4980*/  BRA.U UP0, `(.L_x_82) ;  /* 0x0000000100587547 */ /* 0x000fea000b800000 */
[----:B------:R-:W-:Y:S01]  /*4990*/  UIADD3 UR5, UPT, UPT, UR34, 0xf0, URZ ;  /* 0x000000f022057890 */ /* 0x000fe2000fffe0ff */
[----:B------:R-:W-:-:S03]  /*49a0*/  SHF.L.U32 R3, R9, 0x1f, RZ ;  /* 0x0000001f09037819 */ /* 0x000fc600000006ff */
[----:B------:R-:W-:-:S09]  /*49b0*/  ULEA UR4, UR57, UR5, 0x3 ;  /* 0x0000000539047291 */ /* 0x000fd2000f8e18ff */
[----:B------:R-:W2:Y:S02]  /*49c0*/  SYNCS.PHASECHK.TRANS64.TRYWAIT P0, [UR4], R3 ;  /* 0x00000003ff0075a7 */ /* 0x000ea40008001104 */
[----:B--2---:R-:W-:Y:S05]  /*49d0*/  @!P0 BRA `(.L_x_83) ;  /* 0x0000006000508947 */ /* 0x004fea0003800000 */
.L_x_183:
[----:B------:R-:W-:-:S04]  /*49e0*/  UIADD3 UR4, UPT, UPT, UR57, 0x1, URZ ;  /* 0x0000000139047890 */ /* 0x000fc8000fffe0ff */
[----:B------:R-:W-:-:S04]  /*49f0*/  UISETP.NE.AND UP1, UPT, UR4, 0x2, UPT ;  /* 0x000000020400788c */ /* 0x000fc8000bf25270 */
[----:B------:R-:W-:Y:S02]  /*4a00*/  USEL UR6, URZ, 0x1, UP1 ;  /* 0x00000001ff067887 */ /* 0x000fe40008800000 */
[----:B------:R-:W-:-:S04]  /*4a10*/  USEL UR4, UR4, URZ, UP1 ;  /* 0x000000ff04047287 */ /* 0x000fc80008800000 */
[----:B------:R-:W-:Y:S01]  /*4a20*/  ULEA UR4, UR4, UR5, 0x3 ;  /* 0x0000000504047291 */ /* 0x000fe2000f8e18ff */
[----:B-1----:R-:W-:-:S04]  /*4a30*/  LOP3.LUT R3, R9, UR6, RZ, 0x3c, !PT ;  /* 0x0000000609037c12 */ /* 0x002fc8000f8e3cff */
[----:B------:R-:W-:Y:S01]  /*4a40*/  SHF.L.U32 R3, R3, 0x1f, RZ ;  /* 0x0000001f03037819 */ /* 0x000fe200000006ff */
[----:B------:R-:W-:-:S04]  /*4a50*/  IMAD.U32 R0, RZ, RZ, UR4 ;  /* 0x00000004ff007e24 */ /* 0x000fc8000f8e00ff */
[----:B------:R1:W2:Y:S03]  /*4a60*/  SYNCS.PHASECHK.TRANS64.TRYWAIT P0, [R0+URZ], R3 ;  /* 0x00000003000075a7 */ /* 0x0002a600080011ff */
[----:B--2---:R-:W-:Y:S05]  /*4a70*/  @!P0 NANOSLEEP.SYNCS 0x989680 ;  /* 0x009896800000895d */ /* 0x004fea0003900000 */
[----:B------:R-:W2:Y:S02]  /*4a80*/  @!P0 SYNCS.PHASECHK.TRANS64 P0, [R0+URZ], R3 ;  /* 0x00000003000085a7 */ /* 0x000ea400080010ff */
[----:B--2---:R-:W-:Y:S05]  /*4a90*/  @P0 BRA `(.L_x_84) ;  /* 0x0000000000200947 */ /* 0x004fea0003800000 */
.L_x_85:
[----:B--2---:R2:W4:Y:S02]  /*4aa0*/  SYNCS.PHASECHK.TRANS64.TRYWAIT P0, [R0+URZ], R3 ;  /* 0x00000003000075a7 */ /* 0x00452400080011ff */
[----:B----4-:R-:W-:Y:S05]  /*4ab0*/  @!P0 NANOSLEEP.SYNCS 0x989680 ;  /* 0x009896800000895d */ /* 0x010fea0003900000 */
[----:B------:R-:W4:Y:S02]  /*4ac0*/  @!P0 SYNCS.PHASECHK.TRANS64 P0, [R0+URZ], R3 ;  /* 0x00000003000085a7 */ /* 0x000f2400080010ff */
[----:B----4-:R-:W-:Y:S05]  /*4ad0*/  @!P0 BRA `(.L_x_85) ;  /* 0xfffffffc00f08947 */ /* 0x010fea000383ffff */
[----:B------:R-:W-:Y:S05]  /*4ae0*/  BRA `(.L_x_84) ;  /* 0x00000000000c7947 */ /* 0x000fea0003800000 */
.L_x_82:
[----:B------:R-:W-:-:S04]  /*4af0*/  UIADD3 UR4, UPT, UPT, UR34, 0x120, URZ ;  /* 0x0000012022047890 */ /* 0x000fc8000fffe0ff */
[----:B------:R-:W-:-:S09]  /*4b00*/  UPRMT UR4, UR62, 0x654, UR4 ;  /* 0x000006543e047896 */ /* 0x000fd20008000004 */
[----:B------:R-:W-:Y:S03]  /*4b10*/  SYNCS.ARRIVE.TRANS64.RED.A1T0 RZ, [UR4], RZ ;  /* 0x000000ffffff79a7 */ /* 0x000fe60008100404 */
.L_x_84:
[----:B-12---:R-:W-:Y:S01]  /*4b20*/  SHF.L.U32 R3, RZ, 0x1f, RZ ;  /* 0x0000001fff037819 */ /* 0x006fe200000006ff */
[----:B------:R-:W-:Y:S01]  /*4b30*/  UIADD3 UR4, UPT, UPT, UR34, 0x120, URZ ;  /* 0x0000012022047890 */ /* 0x000fe2000fffe0ff */
[----:B------:R-:W-:Y:S02]  /*4b40*/  PLOP3.LUT P0, PT, PT, PT, UP0, 0x80, 0x8 ;  /* 0x000000000008781c */ /* 0x000fe40003f0f008 */
[----:B------:R-:W1:Y:S02]  /*4b50*/  SYNCS.PHASECHK.TRANS64.TRYWAIT P1, [UR34+0x120], R3 ;  /* 0x00012003ff0075a7 */ /* 0x000e640008021122 */
[----:B-1----:R-:W-:Y:S09]  /*4b60*/  @!P1 BRA `(.L_x_86) ;  /* 0x0000006000049947 */ /* 0x002ff20003800000 */
.L_x_185:
[----:B------:R-:W-:Y:S01]  /*4b70*/  @!UP0 UPRMT UR4, UR62, 0x654, UR4 ;  /* 0x000006543e048896 */ /* 0x000fe20008000004 */
[----:B------:R-:W-:Y:S01]  /*4b80*/  UMOV UR5, 0xffff ;  /* 0x0000ffff00057882 */ /* 0x000fe20000000000 */
[----:B------:R-:W-:-:S07]  /*4b90*/  UMOV UR6, 0x1 ;  /* 0x0000000100067882 */ /* 0x000fce0000000000 */
[----:B------:R-:W-:Y:S01]  /*4ba0*/  @!P0 SYNCS.ARRIVE.TRANS64.RED.A1T0 RZ, [UR4], RZ ;  /* 0x000000ffffff89a7 */ /* 0x000fe20008100404 */
[----:B------:R-:W-:Y:S01]  /*4bb0*/  NOP ;  /* 0x0000000000007918 */ /* 0x000fe20000000000 */
[----:B-1----:R-:W1:Y:S01]  /*4bc0*/  LDS R0, [UR8+0x14] ;  /* 0x00001408ff007984 */ /* 0x002e620008000800 */
[----:B------:R-:W-:-:S04]  /*4bd0*/  ULOP3.LUT UR4, UR28, 0xffff, URZ, 0xc0, !UPT ;  /* 0x0000ffff1c047892 */ /* 0x000fc8000f8ec0ff */
[----:B------:R-:W-:-:S04]  /*4be0*/  USHF.R.U32.HI UR4, URZ, 0x5, UR4 ;  /* 0x00000005ff047899 */ /* 0x000fc80008011604 */
[----:B------:R-:W-:Y:S02]  /*4bf0*/  USHF.L.U32 UR5, UR5, UR4, URZ ;  /* 0x0000000405057299 */ /* 0x000fe400080006ff */
[----:B------:R-:W-:-:S04]  /*4c00*/  USHF.L.U32 UR4, UR6, UR4, URZ ;  /* 0x0000000406047299 */ /* 0x000fc800080006ff */
[----:B-1----:R-:W-:-:S04]  /*4c10*/  LOP3.LUT R0, R0, UR5, RZ, 0xc0, !PT ;  /* 0x0000000500007c12 */ /* 0x002fc8000f8ec0ff */
[----:B------:R-:W-:-:S13]  /*4c20*/  ISETP.NE.AND P0, PT, R0, UR5, PT ;  /* 0x0000000500007c0c */ /* 0x000fda000bf05270 */
[----:B------:R-:W-:Y:S05]  /*4c30*/  @P0 BRA `(.L_x_87) ;  /* 0x0000000000580947 */ /* 0x000fea0003800000 */
[----:B------:R-:W1:Y:S02]  /*4c40*/  LDS R0, [UR8+0x18] ;  /* 0x00001808ff007984 */ /* 0x000e640008000800 */
[----:B-1----:R-:W-:-:S04]  /*4c50*/  LOP3.LUT R0, R0, UR4, RZ, 0xc0, !PT ;  /* 0x0000000400007c12 */ /* 0x002fc8000f8ec0ff */
[----:B------:R-:W-:-:S13]  /*4c60*/  ISETP.NE.AND P0, PT, R0, UR4, PT ;  /* 0x0000000400007c0c */ /* 0x000fda000bf05270 */
[----:B------:R-:W-:Y:S05]  /*4c70*/  @P0 BRA `(.L_x_88) ;  /* 0x00000000003c0947 */ /* 0x000fea0003800000 */
[----:B------:R-:W1:Y:S01]  /*4c80*/  S2R R2, SR_LANEID ;  /* 0x0000000000027919 */ /* 0x000e620000000000 */
[----:B------:R-:W-:Y:S01]  /*4c90*/  ULOP3.LUT UR5, URZ, UR5, URZ, 0x33, !UPT ;  /* 0x00000005ff057292 */ /* 0x000fe2000f8e33ff */
[----:B------:R-:W-:Y:S01]  /*4ca0*/  LOP3.LUT R4, RZ, UR4, RZ, 0x33, !PT ;  /* 0x00000004ff047c12 */ /* 0x000fe2000f8e33ff */
[----:B------:R-:W-:Y:S02]  /*4cb0*/  VOTEU.ANY UR4, UPT, PT ;  /* 0x0000000000047886 */ /* 0x000fe400038e0100 */
[----:B------:R-:W-:Y:S01]  /*4cc0*/  UFLO.U32 UR4, UR4 ;  /* 0x00000004000472bd */ /* 0x000fe200080e0000 */
[----:B------:R-:W2:Y:S01]  /*4cd0*/  REDUX UR6, R4 ;  /* 0x00000000040673c4 */ /* 0x000ea20000000000 */
[----:B------:R-:W-:-:S06]  /*4ce0*/  IMAD.U32 R0, RZ, RZ, UR5 ;  /* 0x00000005ff007e24 */ /* 0x000fcc000f8e00ff */
[----:B------:R4:W-:Y:S01]  /*4cf0*/  UTCATOMSWS.AND URZ, UR5 ;  /* 0x0000000500ff79e3 */ /* 0x0009e20008000000 */
[----:B------:R-:W3:Y:S01]  /*4d00*/  REDUX UR7, R0 ;  /* 0x00000000000773c4 */ /* 0x000ee20000000000 */
[----:B-1----:R-:W-:Y:S01]  /*4d10*/  ISETP.EQ.U32.AND P0, PT, R2, UR4, PT ;  /* 0x0000000402007c0c */ /* 0x002fe2000bf02070 */
[----:B--2---:R-:W-:Y:S01]  /*4d20*/  IMAD.U32 R2, RZ, RZ, UR6 ;  /* 0x00000006ff027e24 */ /* 0x004fe2000f8e00ff */
[----:B---3--:R-:W-:-:S11]  /*4d30*/  MOV R3, UR7 ;  /* 0x0000000700037c02 */ /* 0x008fd60008000f00 */
[----:B------:R4:W-:Y:S04]  /*4d40*/  @P0 ATOMS.AND RZ, [UR8+0x14], R3 ;  /* 0x00001403ffff098c */ /* 0x0009e8000a800008 */
[----:B------:R4:W-:Y:S01]  /*4d50*/  @P0 ATOMS.AND RZ, [UR8+0x18], R2 ;  /* 0x00001802ffff098c */ /* 0x0009e2000a800008 */
[----:B------:R-:W-:Y:S05]  /*4d60*/  BRA `(.L_x_89) ;  /* 0x0000000000147947 */ /* 0x000fea0003800000 */
.L_x_88:
[----:B------:R-:W-:Y:S02]  /*4d70*/  MOV R2, 0x4d90 ;  /* 0x00004d9000027802 */ /* 0x000fe40000000f00 */
[----:B---3-5:R-:W-:Y:S05]  /*4d80*/  CALL.REL.NOINC `($__internal_0_$__cuda_sm10x_tcgen05_guardrail_trap_col_being_dealloced_not_returned_by_alloc) ;  /* 0x0000006000e47944 */ /* 0x028fea0003c00000 */
[----:B------:R-:W-:Y:S05]  /*4d90*/  BRA `(.L_x_89) ;  /* 0x0000000000087947 */ /* 0x000fea0003800000 */
.L_x_87:
[----:B------:R-:W-:Y:S02]  /*4da0*/  MOV R2, 0x4dc0 ;  /* 0x00004dc000027802 */ /* 0x000fe40000000f00 */
[----:B---3-5:R-:W-:Y:S05]  /*4db0*/  CALL.REL.NOINC `($__internal_2_$__cuda_sm10x_tcgen05_guardrail_trap_unallocated_columns_being_dealloced) ;  /* 0x0000006000f07944 */ /* 0x028fea0003c00000 */
.L_x_89:
[----:B------:R-:W-:Y:S01]  /*4dc0*/  NOP ;  /* 0x0000000000007918 */ /* 0x000fe20000000000 */
[----:B----4-:R-:W-:Y:S05]  /*4dd0*/  EXIT ;  /* 0x000000000000794d */ /* 0x010fea0003800000 */
.L_x_62:
[----:B------:R-:W-:-:S09]  /*4de0*/  UISETP.NE.OR UP0, UPT, UR21, 0x3, !UP5 ;  /* 0x000000031500788c */ /* 0x000fd2000ef05670 */
[----:B------:R-:W-:Y:S05]  /*4df0*/  BRA.U UP0, `(.L_x_90) ;  /* 0x0000001100587547 */ /* 0x000fea000b800000 */
[----:B------:R-:W1:Y:S01]  /*4e00*/  LDCU UR31, c[0x0][0x370] ;  /* 0x00006e00ff1f77ac */ /* 0x000e620008000800 */
[----:B------:R-:W2:Y:S01]  /*4e10*/  LDC.64 R16, c[0x0][0x348] ;  /* 0x0000d200ff107b82 */ /* 0x000ea20000000a00 */
[----:B------:R-:W-:Y:S02]  /*4e20*/  HFMA2 R13, -RZ, RZ, 0, 0 ;  /* 0x00000000ff0d7431 */ /* 0x000fe400000001ff */
[----:B------:R-:W-:Y:S01]  /*4e30*/  IMAD.MOV.U32 R15, RZ, RZ, 0x1 ;  /* 0x00000001ff0f7424 */ /* 0x000fe200078e00ff */
[----:B------:R-:W1:Y:S01]  /*4e40*/  LDCU.128 UR44, c[0x0][0xf10] ;  /* 0x0001e200ff2c77ac */ /* 0x000e620008000c00 */
[----:B------:R-:W-:Y:S01]  /*4e50*/  IMAD.MOV.U32 R14, RZ, RZ, RZ ;  /* 0x000000ffff0e7224 */ /* 0x000fe200078e00ff */
[----:B------:R-:W-:Y:S01]  /*4e60*/  MOV R7, 0x2000 ;  /* 0x0000200000077802 */ /* 0x000fe20000000f00 */
[----:B------:R-:W3:Y:S01]  /*4e70*/  LDCU UR30, c[0x0][0x374] ;  /* 0x00006e80ff1e77ac */ /* 0x000ee20008000800 */
[----:B------:R-:W4:Y:S01]  /*4e80*/  LDC.64 R2, c[0x0][0xc88] ;  /* 0x00032200ff027b82 */ /* 0x000f220000000a00 */
[----:B------:R-:W3:Y:S01]  /*4e90*/  LDCU UR15, c[0x0][0xf0c] ;  /* 0x0001e180ff0f77ac */ /* 0x000ee20008000800 */
[----:B------:R-:W2:Y:S06]  /*4ea0*/  LDCU UR40, c[0x0][0xf20] ;  /* 0x0001e400ff2877ac */ /* 0x000eac0008000800 */
[----:B------:R-:W4:Y:S01]  /*4eb0*/  LDC.64 R4, c[0x0][0xc90] ;  /* 0x00032400ff047b82 */ /* 0x000f220000000a00 */
[----:B------:R-:W2:Y:S01]  /*4ec0*/  LDCU UR4, c[0x0][0xf30] ;  /* 0x0001e600ff0477ac */ /* 0x000ea20008000800 */
[----:B------:R-:W-:Y:S01]  /*4ed0*/  UMOV UR21, 0x400 ;  /* 0x0000040000157882 */ /* 0x000fe20000000000 */
[----:B-1----:R-:W-:-:S02]  /*4ee0*/  UIMAD.WIDE.U32 UR6, UR31, UR44, URZ ;  /* 0x0000002c1f0672a5 */ /* 0x002fc4000f8e00ff */
[----:B---3--:R-:W-:Y:S02]  /*4ef0*/  UIMAD.WIDE.U32 UR8, UR30, UR47, URZ ;  /* 0x0000002f1e0872a5 */ /* 0x008fe4000f8e00ff */
[----:B------:R-:W-:Y:S02]  /*4f00*/  ULEA UR21, UR60, UR21, 0x18 ;  /* 0x000000153c157291 */ /* 0x000fe4000f8ec0ff */
[----:B------:R-:W-:Y:S02]  /*4f10*/  UPLOP3.LUT UP3, UPT, UPT, UPT, UPT, 0x40, 0x4 ;  /* 0x000000000004789c */ /* 0x000fe40003f6e870 */
[----:B------:R-:W-:Y:S01]  /*4f20*/  UIADD3 UR37, UPT, UPT, UR21, 0x88, URZ ;  /* 0x0000008815257890 */ /* 0x000fe2000fffe0ff */
[----:B------:R-:W-:Y:S01]  /*4f30*/  UMOV UR6, UR7 ;  /* 0x0000000700067c82 */ /* 0x000fe20008000000 */
[----:B------:R-:W-:Y:S01]  /*4f40*/  UMOV UR38, UR9 ;  /* 0x0000000900267c82 */ /* 0x000fe20008000000 */
[----:B------:R-:W-:Y:S02]  /*4f50*/  UISETP.GE.AND UP0, UPT, UR42, 0x1, UPT ;  /* 0x000000012a00788c */ /* 0x000fe4000bf06270 */
[----:B------:R-:W-:Y:S01]  /*4f60*/  UISETP.NE.AND UP4, UPT, UR42, 0x1, UPT ;  /* 0x000000012a00788c */ /* 0x000fe2000bf85270 */
[----:B------:R-:W1:Y:S01]  /*4f70*/  LDCU.64 UR22, c[0x0][0xf28] ;  /* 0x0001e500ff1677ac */ /* 0x000e620008000a00 */
[----:B------:R-:W-:-:S02]  /*4f80*/  UISETP.NE.AND UP6, UPT, UR15, 0x1, UPT ;  /* 0x000000010f00788c */ /* 0x000fc4000bfc5270 */
[----:B------:R-:W-:Y:S02]  /*4f90*/  UISETP.NE.AND UP5, UPT, UR46, 0x1, UPT ;  /* 0x000000012e00788c */ /* 0x000fe4000bfa5270 */
[----:B------:R-:W-:Y:S02]  /*4fa0*/  UIADD3 UR33, UPT, UPT, UR21, 0x70, URZ ;  /* 0x0000007015217890 */ /* 0x000fe4000fffe0ff */
[----:B------:R-:W-:Y:S02]  /*4fb0*/  UIADD3 UR25, UPT, UPT, UR21, 0x78, URZ ;  /* 0x0000007815197890 */ /* 0x000fe4000fffe0ff */
[----:B------:R-:W-:Y:S02]  /*4fc0*/  UIADD3 UR17, UPT, UPT, UR21, 0x80, URZ ;  /* 0x0000008015117890 */ /* 0x000fe4000fffe0ff */
[----:B------:R-:W-:Y:S02]  /*4fd0*/  UPRMT UR37, UR60, 0x654, UR37 ;  /* 0x000006543c257896 */ /* 0x000fe40008000025 */
[----:B------:R-:W-:-:S02]  /*4fe0*/  USHF.R.U32.HI UR39, URZ, UR45, UR6 ;  /* 0x0000002dff277299 */ /* 0x000fc40008011606 */
[----:B--2---:R-:W-:Y:S02]  /*4ff0*/  USHF.R.U32.HI UR38, URZ, UR40, UR38 ;  /* 0x00000028ff267299 */ /* 0x004fe40008011626 */
[----:B------:R-:W-:-:S11]  /*5000*/  UISETP.NE.AND UP2, UPT, UR4, 0x1, UPT ;  /* 0x000000010400788c */ /* 0x000fd6000bf45270 */
.L_x_101:
[C---:B------:R-:W-:Y:S02]  /*5010*/  LEA R12, R14.reuse, UR21, 0x3 ;  /* 0x000000150e0c7c11 */ /* 0x040fe4000f8e18ff */
[----:B------:R-:W-:Y:S02]  /*5020*/  SHF.L.U32 R9, R13, 0x1f, RZ ;  /* 0x0000001f0d097819 */ /* 0x000fe400000006ff */
[----:B------:R-:W-:Y:S02]  /*5030*/  LEA R10, R14, UR21, 0x4 ;  /* 0x000000150e0a7c11 */ /* 0x000fe4000f8e20ff */
[----:B------:R-:W2:Y:S02]  /*5040*/  SYNCS.PHASECHK.TRANS64.TRYWAIT P0, [R12+URZ+0xc0], R9 ;  /* 0x0000c0090c0075a7 */ /* 0x000ea400080011ff */
[----:B--23--:R-:W-:Y:S05]  /*5050*/  @!P0 BRA `(.L_x_91) ;  /* 0x0000005800e08947 */ /* 0x00cfea0003800000 */
.L_x_186:
[----:B--2---:R-:W2:Y:S01]  /*5060*/  LDS.128 R8, [R10+0x130] ;  /* 0x000130000a087984 */ /* 0x004ea20000000c00 */
[----:B------:R-:W-:Y:S01]  /*5070*/  UISETP.GE.AND UP0, UPT, UR42, 0x1, UPT ;  /* 0x000000012a00788c */ /* 0x000fe2000bf06270 */
[----:B------:R-:W-:Y:S01]  /*5080*/  @!PT LDS RZ, [RZ] ;  /* 0x00000000fffff984 */ /* 0x000fe20000000800 */
[----:B------:R-:W-:Y:S01]  /*5090*/  @!PT LDS RZ, [RZ] ;  /* 0x00000000fffff984 */ /* 0x000fe20000000800 */
[----:B------:R-:W-:Y:S01]  /*50a0*/  @!PT LDS RZ, [RZ] ;  /* 0x00000000fffff984 */ /* 0x000fe20000000800 */
[----:B------:R-:W-:Y:S01]  /*50b0*/  @!PT LDS RZ, [RZ] ;  /* 0x00000000fffff984 */ /* 0x000fe20000000800 */
[----:B------:R3:W-:Y:S06]  /*50c0*/  MEMBAR.ALL.CTA ;  /* 0x0000000000007992 */ /* 0x0007ec0000008000 */
[----:B---3--:R-:W3:Y:S01]  /*50d0*/  FENCE.VIEW.ASYNC.S ;  /* 0x00000000000073c6 */ /* 0x008ee20000000000 */
[----:B--2---:R-:W-:Y:S11]  /*50e0*/  LOP3.LUT P0, RZ, R10, 0x1, RZ, 0xc0, !PT ;  /* 0x000000010aff7812 */ /* 0x004ff6000780c0ff */
[----:B------:R-:W-:Y:S02]  /*50f0*/  @!UPT UIADD3 URZ, UPT, UPT, URZ, URZ, URZ ;  /* 0x000000fffffff290 */ /* 0x000fe4000fffe0ff */
[----:B---3--:R-:W-:Y:S01]  /*5100*/  VOTEU.ANY UP1, P0 ;  /* 0x0000000000ff7886 */ /* 0x008fe20000020100 */
[----:B------:R-:W-:Y:S11]  /*5110*/  PLOP3.LUT P0, PT, PT, PT, UP1, 0x80, 0x8 ;  /* 0x000000000008781c */ /* 0x000ff60003f0f018 */
[----:B------:R-:W-:Y:S02]  /*5120*/  @!UPT UIADD3 URZ, UPT, UPT, URZ, URZ, URZ ;  /* 0x000000fffffff290 */ /* 0x000fe4000fffe0ff */
[----:B------:R-:W-:Y:S02]  /*5130*/  @P0 SHF.R.U32.HI R0, RZ, 0x10, R9 ;  /* 0x00000010ff000819 */ /* 0x000fe40000011609 */
[----:B------:R-:W-:Y:S02]  /*5140*/  @P0 MOV R6, R8 ;  /* 0x0000000800060202 */ /* 0x000fe40000000f00 */
[----:B------:R-:W-:Y:S01]  /*5150*/  @P0 R2UR UR4, R0 ;  /* 0x00000000000402ca */ /* 0x000fe200000e0000 */
[----:B------:R-:W-:Y:S01]  /*5160*/  VIADD R0, R12, 0xd0 ;  /* 0x000000d00c007836 */ /* 0x000fe20000000000 */
[----:B------:R-:W-:Y:S02]  /*5170*/  @P0 LOP3.LUT R8, R9, 0xffff, RZ, 0xc0, !PT ;  /* 0x0000ffff09080812 */ /* 0x000fe400078ec0ff */
[----:B------:R-:W-:Y:S02]  /*5180*/  @P0 R2UR UR6, R6 ;  /* 0x00000000060602ca */ /* 0x000fe400000e0000 */
[----:B------:R-:W-:Y:S02]  /*5190*/  PRMT R0, RZ, 0x654, R0 ;  /* 0x00000654ff007816 */ /* 0x000fe40000000000 */
[----:B------:R-:W-:Y:S02]  /*51a0*/  @P0 R2UR UR5, R8 ;  /* 0x00000000080502ca */ /* 0x000fe400000e0000 */
[----:B------:R2:W-:Y:S03]  /*51b0*/  SYNCS.ARRIVE.TRANS64.RED.A1T0 RZ, [R0+URZ], RZ ;  /* 0x000000ff00ff79a7 */ /* 0x0005e600081004ff */
[----:B------:R-:W-:Y:S04]  /*51c0*/  @UP1 UMOV UR29, UR4 ;  /* 0x00000004001d1c82 */ /* 0x000fe80008000000 */
[----:B------:R-:W-:Y:S04]  /*51d0*/  @UP1 UMOV UR14, UR6 ;  /* 0x00000006000e1c82 */ /* 0x000fe80008000000 */
[----:B------:R-:W-:Y:S01]  /*51e0*/  @UP1 UMOV UR13, UR5 ;  /* 0x00000005000d1c82 */ /* 0x000fe20008000000 */
[----:B------:R-:W-:Y:S05]  /*51f0*/  BRA.U !UP0, `(.L_x_92) ;  /* 0x0000000108a47547 */ /* 0x000fea000b800000 */
[----:B------:R-:W-:Y:S02]  /*5200*/  UIMAD.WIDE.U32 UR18, UR13, UR47, URZ ;  /* 0x0000002f0d1272a5 */ /* 0x000fe4000f8e00ff */
[----:B------:R-:W-:Y:S02]  /*5210*/  UIMAD.WIDE.U32 UR26, UR14, UR44, URZ ;  /* 0x0000002c0e1a72a5 */ /* 0x000fe4000f8e00ff */
[----:B------:R-:W-:Y:S02]  /*5220*/  USEL UR4, UR30, UR38, !UP5 ;  /* 0x000000261e047287 */ /* 0x000fe4000e800000 */
[----:B------:R-:W-:Y:S02]  /*5230*/  USEL UR7, UR31, UR39, !UP6 ;  /* 0x000000271f077287 */ /* 0x000fe4000f000000 */
[----:B-1----:R-:W-:Y:S02]  /*5240*/  UIMAD.WIDE.U32 UR8, UR4, UR22, URZ ;  /* 0x00000016040872a5 */ /* 0x002fe4000f8e00ff */
[----:B------:R-:W-:Y:S01]  /*5250*/  UIMAD.WIDE.U32 UR10, UR7, UR22, URZ ;  /* 0x00000016070a72a5 */ /* 0x000fe2000f8e00ff */
[----:B------:R-:W-:Y:S02]  /*5260*/  UMOV UR5, UR19 ;  /* 0x0000001300057c82 */ /* 0x000fe40008000000 */
[----:B------:R-:W-:Y:S03]  /*5270*/  USHF.R.U32.HI UR6, URZ, UR40, UR5 ;  /* 0x00000028ff067299 */ /* 0x000fe60008011605 */
[----:B------:R-:W-:Y:S01]  /*5280*/  UMOV UR5, UR27 ;  /* 0x0000001b00057c82 */ /* 0x000fe20008000000 */
[----:B------:R-:W-:Y:S02]  /*5290*/  USEL UR6, UR13, UR6, !UP5 ;  /* 0x000000060d067287 */ /* 0x000fe4000e800000 */
[----:B------:R-:W-:Y:S03]  /*52a0*/  USHF.R.U32.HI UR16, URZ, UR45, UR5 ;  /* 0x0000002dff107299 */ /* 0x000fe60008011605 */
[----:B------:R-:W-:Y:S02]  /*52b0*/  UMOV UR5, UR9 ;  /* 0x0000000900057c82 */ /* 0x000fe40008000000 */
[----:B------:R-:W-:Y:S03]  /*52c0*/  @UP4 USHF.R.U32.HI UR4, URZ, UR23, UR5 ;  /* 0x00000017ff044299 */ /* 0x000fe60008011605 */
[----:B------:R-:W-:Y:S01]  /*52d0*/  UMOV UR5, UR11 ;  /* 0x0000000b00057c82 */ /* 0x000fe20008000000 */
[----:B------:R-:W-:Y:S02]  /*52e0*/  UIMAD UR4, UR42, UR4, URZ ;  /* 0x000000042a0472a4 */ /* 0x000fe4000f8e02ff */
[----:B------:R-:W-:Y:S02]  /*52f0*/  @UP4 USHF.R.U32.HI UR7, URZ, UR23, UR5 ;  /* 0x00000017ff074299 */ /* 0x000fe40008011605 */
[----:B------:R-:W-:Y:S02]  /*5300*/  UIMAD.WIDE.U32 UR10, UR6, UR22, URZ ;  /* 0x00000016060a72a5 */ /* 0x000fe4000f8e00ff */
[----:B------:R-:W-:Y:S02]  /*5310*/  USEL UR5, UR14, UR16, !UP6 ;  /* 0x000000100e057287 */ /* 0x000fe4000f000000 */
[----:B------:R-:W-:Y:S02]  /*5320*/  UIMAD UR8, UR42, UR7, URZ ;  /* 0x000000072a0872a4 */ /* 0x000fe4000f8e02ff */
[----:B------:R-:W-:Y:S03]  /*5330*/  UISETP.GE.AND UP0, UPT, UR6, UR4, UPT ;  /* 0x000000040600728c */ /* 0x000fe6000bf06270 */
[----:B------:R-:W-:Y:S01]  /*5340*/  UMOV UR4, UR11 ;  /* 0x0000000b00047c82 */ /* 0x000fe20008000000 */
[----:B------:R-:W-:Y:S02]  /*5350*/  UISETP.GE.OR UP0, UPT, UR5, UR8, UP0 ;  /* 0x000000080500728c */ /* 0x000fe40008706670 */
[----:B------:R-:W-:Y:S02]  /*5360*/  USHF.R.U32.HI UR4, URZ, UR23, UR4 ;  /* 0x00000017ff047299 */ /* 0x000fe40008011604 */
[----:B------:R-:W-:Y:S02]  /*5370*/  UIMAD.WIDE.U32 UR8, UR5, UR22, URZ ;  /* 0x00000016050872a5 */ /* 0x000fe4000f8e00ff */
[----:B------:R-:W-:Y:S04]  /*5380*/  USEL UR10, UR6, UR4, !UP4 ;  /* 0x00000004060a7287 */ /* 0x000fe8000e000000 */
[----:B------:R-:W-:Y:S01]  /*5390*/  UIADD3 UR11, UPT, UPT, -UR10, URZ, URZ ;  /* 0x000000ff0a0b7290 */ /* 0x000fe2000fffe1ff */
[----:B------:R-:W-:Y:S02]  /*53a0*/  @!UP0 UMOV UR4, UR9 ;  /* 0x0000000900048c82 */ /* 0x000fe40008000000 */
[----:B------:R-:W-:Y:S02]  /*53b0*/  @!UP0 USHF.R.U32.HI UR4, URZ, UR23, UR4 ;  /* 0x00000017ff048299 */ /* 0x000fe40008011604 */
[----:B------:R-:W-:Y:S02]  /*53c0*/  UIMAD UR8, UR42, UR11, UR6 ;  /* 0x0000000b2a0872a4 */ /* 0x000fe4000f8e0206 */
[----:B------:R-:W-:Y:S04]  /*53d0*/  @!UP0 USEL UR4, UR5, UR4, !UP4 ;  /* 0x0000000405048287 */ /* 0x000fe8000e000000 */
[----:B------:R-:W-:Y:S02]  /*53e0*/  @!UP0 UIMAD UR8, UR7, UR8, UR4 ;  /* 0x00000008070882a4 */ /* 0x000fe4000f8e0204 */
[----:B------:R-:W-:Y:S02]  /*53f0*/  @!UP0 UIADD3 UR9, UPT, UPT, UR10, -UR4, URZ ;  /* 0x800000040a098290 */ /* 0x000fe4000fffe0ff */
[----:B------:R-:W-:Y:S02]  /*5400*/  UIADD3 UR4, UPT, UPT, -UR5, URZ, URZ ;  /* 0x000000ff05047290 */ /* 0x000fe4000fffe1ff */
[----:B------:R-:W-:Y:S02]  /*5410*/  UIADD3 UR7, UPT, UPT, -UR6, URZ, URZ ;  /* 0x000000ff06077290 */ /* 0x000fe4000fffe1ff */
[----:B------:R-:W-:Y:S02]  /*5420*/  @!UP0 UIMAD UR6, UR9, UR42, UR5 ;  /* 0x0000002a090682a4 */ /* 0x000fe4000f8e0205 */
[----:B------:R-:W-:Y:S02]  /*5430*/  UIMAD UR14, UR15, UR4, UR14 ;  /* 0x000000040f0e72a4 */ /* 0x000fe4000f8e020e */
[----:B------:R-:W-:Y:S01]  /*5440*/  UIMAD UR13, UR46, UR7, UR13 ;  /* 0x000000072e0d72a4 */ /* 0x000fe2000f8e020d */
[----:B------:R-:W-:Y:S02]  /*5450*/  @!UP0 UMOV UR5, UR8 ;  /* 0x0000000800058c82 */ /* 0x000fe40008000000 */
[----:B------:R-:W-:Y:S02]  /*5460*/  UIMAD UR14, UR5, UR15, UR14 ;  /* 0x0000000f050e72a4 */ /* 0x000fe4000f8e020e */
[----:B------:R-:W-:Y:S11]  /*5470*/  UIMAD UR13, UR6, UR46, UR13 ;  /* 0x0000002e060d72a4 */ /* 0x000ff6000f8e020d */
[----:B------:R-:W-:Y:S01]  /*5480*/  @!UPT UIADD3 URZ, UPT, UPT, URZ, URZ, URZ ;  /* 0x000000fffffff290 */ /* 0x000fe2000fffe0ff */
.L_x_92:
[----:B------:R-:W3:Y:S01]  /*5490*/  @!UP2 LDCU.128 UR8, c[0x0][0xf10] ;  /* 0x0001e200ff08a7ac */ /* 0x000ee20008000c00 */
[C---:B----4-:R-:W-:Y:S02]  /*54a0*/  ISETP.NE.U32.AND P1, PT, R4.reuse, RZ, PT ;  /* 0x000000ff0400720c */ /* 0x050fe40003f25070 */
[----:B------:R-:W-:Y:S02]  /*54b0*/  ISETP.NE.U32.AND P0, PT, R4, RZ, PT ;  /* 0x000000ff0400720c */ /* 0x000fe40003f05070 */
[C---:B------:R-:W-:Y:S02]  /*54c0*/  ISETP.NE.AND.EX P1, PT, R5.reuse, RZ, PT, P1 ;  /* 0x000000ff0500720c */ /* 0x040fe40003f25310 */
[----:B------:R-:W-:Y:S01]  /*54d0*/  ISETP.NE.AND.EX P0, PT, R5, RZ, PT, P0 ;  /* 0x000000ff0500720c */ /* 0x000fe20003f05300 */
[----:B------:R-:W4:Y:S01]  /*54e0*/  @!UP2 LDCU UR5, c[0x0][0xf0c] ;  /* 0x0001e180ff05a7ac */ /* 0x000f220008000800 */
[----:B------:R-:W-:Y:S01]  /*54f0*/  SHF.L.U32 R9, R15, 0x1f, RZ ;  /* 0x0000001f0f097819 */ /* 0x000fe200000006ff */
[----:B------:R-:W-:Y:S02]  /*5500*/  USHF.L.U32 UR35, UR20, 0x7, URZ ;  /* 0x0000000714237899 */ /* 0x000fe400080006ff */
[----:B------:R-:W-:Y:S02]  /*5510*/  USHF.L.U32 UR34, UR12, 0x7, URZ ;  /* 0x000000070c227899 */ /* 0x000fe400080006ff */
[----:B---3--:R-:W-:Y:S07]  /*5520*/  UIMAD.WIDE.U32 UR6, UR14, UR8, URZ ;  /* 0x000000080e0672a5 */ /* 0x008fee000f8e00ff */
[----:B------:R-:W-:Y:S01]  /*5530*/  @!UP2 UMOV UR4, UR7 ;  /* 0x000000070004ac82 */ /* 0x000fe20008000000 */
[----:B----4-:R-:W-:Y:S02]  /*5540*/  @!UP2 UISETP.NE.AND UP0, UPT, UR5, 0x1, UPT ;  /* 0x000000010500a88c */ /* 0x010fe4000bf05270 */
[----:B------:R-:W-:Y:S02]  /*5550*/  @!UP2 USHF.R.U32.HI UR4, URZ, UR9, UR4 ;  /* 0x00000009ff04a299 */ /* 0x000fe40008011604 */
[----:B------:R-:W-:Y:S02]  /*5560*/  UIMAD.WIDE.U32 UR6, UR13, UR11, URZ ;  /* 0x0000000b0d0672a5 */ /* 0x000fe4000f8e00ff */
[----:B------:R-:W-:Y:S02]  /*5570*/  @!UP2 USEL UR8, UR14, UR4, !UP0 ;  /* 0x000000040e08a287 */ /* 0x000fe4000c000000 */
[----:B------:R-:W-:Y:S03]  /*5580*/  @!UP2 UISETP.NE.AND UP0, UPT, UR10, 0x1, UPT ;  /* 0x000000010a00a88c */ /* 0x000fe6000bf05270 */
[----:B------:R-:W-:Y:S02]  /*5590*/  @!UP2 UMOV UR6, UR7 ;  /* 0x000000070006ac82 */ /* 0x000fe40008000000 */
[----:B------:R-:W3:Y:S02]  /*55a0*/  @!UP2 LDCU UR4, c[0x0][0xf20] ;  /* 0x0001e400ff04a7ac */ /* 0x000ee40008000800 */
[----:B---3--:R-:W-:Y:S04]  /*55b0*/  @!UP2 USHF.R.U32.HI UR6, URZ, UR4, UR6 ;  /* 0x00000004ff06a299 */ /* 0x008fe80008011606 */
[----:B------:R-:W-:Y:S04]  /*55c0*/  @!UP2 USEL UR6, UR13, UR6, !UP0 ;  /* 0x000000060d06a287 */ /* 0x000fe8000c000000 */
[----:B------:R-:W-:Y:S02]  /*55d0*/  @!UP2 UIADD3 UR4, UPT, UPT, -UR8, UR6, URZ ;  /* 0x000000060804a290 */ /* 0x000fe4000fffe1ff */
[----:B------:R-:W-:Y:S02]  /*55e0*/  @!UP2 UIADD3 UR6, UPT, UPT, UR8, -UR6, URZ ;  /* 0x800000060806a290 */ /* 0x000fe4000fffe0ff */
[----:B------:R-:W-:Y:S02]  /*55f0*/  @!UP2 UIMAD UR14, UR4, UR5, UR14 ;  /* 0x00000005040ea2a4 */ /* 0x000fe4000f8e020e */
[----:B------:R-:W-:Y:S01]  /*5600*/  @!UP2 UIMAD UR13, UR6, UR10, UR13 ;  /* 0x0000000a060da2a4 */ /* 0x000fe2000f8e020d */
[----:B------:R-:W-:Y:S11]  /*5610*/  BRA.U UP3, `(.L_x_93) ;  /* 0x0000000103107547 */ /* 0x000ff6000b800000 */
[----:B--2---:R-:W-:Y:S04]  /*5620*/  MOV R0, UR52 ;  /* 0x0000003400007c02 */ /* 0x004fe80008000f00 */
[----:B------:R-:W-:Y:S04]  /*5630*/  SHF.L.U32 R11, R0, 0x1f, RZ ;  /* 0x0000001f000b7819 */ /* 0x000fe800000006ff */
[----:B------:R-:W2:Y:S02]  /*5640*/  SYNCS.PHASECHK.TRANS64.TRYWAIT P2, [UR21+0xb8], R11 ;  /* 0x0000b80bff0075a7 */ /* 0x000ea40008041115 */
[----:B--2---:R-:W-:Y:S05]  /*5650*/  @!P2 BRA `(.L_x_94) ;  /* 0x000000540074a947 */ /* 0x004fea0003800000 */
.L_x_93:
[----:B------:R-:W-:Y:S05]  /*5660*/  @!P1 BRA `(.L_x_95) ;  /* 0x0000000000309947 */ /* 0x000fea0003800000 */
[----:B------:R-:W-:Y:S01]  /*5670*/  ISETP.NE.U32.AND P1, PT, R2, RZ, PT ;  /* 0x000000ff0200720c */ /* 0x000fe20003f25070 */
[----:B------:R-:W3:Y:S01]  /*5680*/  LDCU.64 UR4, c[0x0][0x358] ;  /* 0x00006b00ff0477ac */ /* 0x000ee20008000a00 */
[----:B------:R-:W-:Y:S02]  /*5690*/  IMAD.MOV.U32 R84, RZ, RZ, 0x1 ;  /* 0x00000001ff547424 */ /* 0x000fe400078e00ff */
[----:B------:R-:W-:Y:S11]  /*56a0*/  ISETP.NE.AND.EX P1, PT, R3, RZ, PT, P1 ;  /* 0x000000ff0300720c */ /* 0x000ff60003f25310 */
[----:B------:R-:W-:Y:S02]  /*56b0*/  @!UPT UIADD3 URZ, UPT, UPT, URZ, URZ, URZ ;  /* 0x000000fffffff290 */ /* 0x000fe4000fffe0ff */
[----:B--2---:R-:W2:Y:S01]  /*56c0*/  @P1 LDC.64 R10, c[0x0][0xc88] ;  /* 0x00032200ff0a1b82 */ /* 0x004ea20000000a00 */
[----:B------:R-:W-:Y:S04]  /*56d0*/  @P1 IMAD R0, R4, UR36, RZ ;  /* 0x0000002404001c24 */ /* 0x000fe8000f8e02ff */
[----:B--2---:R-:W-:Y:S04]  /*56e0*/  @P1 IMAD.WIDE R10, R0, 0x4, R10 ;  /* 0x00000004000a1825 */ /* 0x004fe800078e020a */
[----:B------:R-:W-:Y:S01]  /*56f0*/  HFMA2 R0, -RZ, RZ, 0, 5.9604644775390625e-08 ;  /* 0x00000001ff007431 */ /* 0x000fe200000001ff */
[----:B---3-5:R3:W5:Y:S04]  /*5700*/  @P1 LDG.E R41, desc[UR4][R10.64] ;  /* 0x000000040a291981 */ /* 0x028768000c1e1900 */
[----:B------:R-:W-:Y:S01]  /*5710*/  @!P1 PRMT R84, R0, 0x7610, R84 ;  /* 0x0000761000549816 */ /* 0x000fe20000000054 */
[----:B---3--:R-:W4:Y:S06]  /*5720*/  @!P1 LDC R41, c[0x0][0xc80] ;  /* 0x00032000ff299b82 */ /* 0x008f2c0000000800 */
.L_x_95:
[----:B----45:R-:W-:Y:S01]  /*5730*/  @!P0 FSETP.EQ.AND P1, PT, R41, RZ, PT ;  /* 0x000000ff2900820b */ /* 0x030fe20003f22000 */
[----:B------:R-:W-:Y:S01]  /*5740*/  @!UPT UIADD3 URZ, UPT, UPT, URZ, URZ, URZ ;  /* 0x000000fffffff290 */ /* 0x000fe2000fffe0ff */
[----:B------:R-:W-:Y:S11]  /*5750*/  @!P0 BRA `(.L_x_96) ;  /* 0x0000000000188947 */ /* 0x000ff60003800000 */
[----:B------:R-:W-:Y:S02]  /*5760*/  LOP3.LUT P0, RZ, R84, 0xff, RZ, 0xc0, !PT ;  /* 0x000000ff54ff7812 */ /* 0x000fe4000780c0ff */
[----:B------:R-:W-:Y:S04]  /*5770*/  ISETP.NE.U32.AND P1, PT, R2, RZ, PT ;  /* 0x000000ff0200720c */ /* 0x000fe80003f25070 */
[----:B------:R-:W-:Y:S04]  /*5780*/  ISETP.NE.AND.EX P1, PT, R3, RZ, PT, P1 ;  /* 0x000000ff0300720c */ /* 0x000fe80003f25310 */
[----:B------:R-:W-:Y:S03]  /*5790*/  PLOP3.LUT P1, PT, P1, PT, PT, 0x8, 0x80 ;  /* 0x000000000080781c */ /* 0x000fe60000f2e170 */
[----:B------:R-:W-:Y:S11]  /*57a0*/  @P0 FSETP.EQ.AND P1, PT, R41, RZ, PT ;  /* 0x000000ff2900020b */ /* 0x000ff60003f22000 */
[----:B------:R-:W-:Y:S02]  /*57b0*/  @!UPT UIADD3 URZ, UPT, UPT, URZ, URZ, URZ ;  /* 0x000000fffffff290 */ /* 0x000fe4000fffe0ff */
.L_x_96:
[----:B------:R-:W3:Y:S01]  /*57c0*/  SYNCS.PHASECHK.TRANS64.TRYWAIT P2, [UR21+0x90], R9 ;  /* 0x00009009ff0075a7 */ /* 0x000ee20008041115 */
[----:B------:R-:W-:Y:S04]  /*57d0*/  ELECT P0, URZ, PT ;  /* 0x0000000000ff782f */ /* 0x000fe80003800000 */
[----:B------:R-:W-:Y:S11]  /*57e0*/  PLOP3.LUT P1, PT, P1, P0, PT, 0xf2, 0x2f ;  /* 0x00000000002f781c */ /* 0x000ff60000f21e72 */
[----:B------:R-:W-:Y:S02]  /*57f0*/  @!UPT UIADD3 URZ, UPT, UPT, URZ, URZ, URZ ;  /* 0x000000fffffff290 */ /* 0x000fe4000fffe0ff */
[----:B------:R-:W-:Y:S05]  /*5800*/  @!P1 IADD3 R8, P0, PT, R16, 0x980, RZ ;  /* 0x0000098010089810 */ /* 0x000fea0007f1e0ff */
[----:B------:R-:W-:Y:S01]  /*5810*/  @!P1 IMAD.X R6, RZ, RZ, R17, P0 ;  /* 0x000000ffff069224 */ /* 0x000fe200000e0611 */
[----:B---3--:R-:W-:Y:S07]  /*5820*/  @!P2 BRA `(.L_x_97) ;  /* 0x000000540018a947 */ /* 0x008fee0003800000 */
.L_x_189:
[----:B------:R-:W-:Y:S01]  /*5830*/  @!P1 R2UR UR5, R8 ;  /* 0x00000000080592ca */ /* 0x000fe200000e0000 */
[----:B------:R-:W-:Y:S01]  /*5840*/  VOTEU.ALL UP0, P1 ;  /* 0x0000000000ff7886 */ /* 0x000fe20000800000 */
[----:B------:R-:W-:Y:S01]  /*5850*/  @!P1 R2UR UR4, R6 ;  /* 0x00000000060492ca */ /* 0x000fe200000e0000 */
[----:B--2---:R-:W-:Y:S01]  /*5860*/  @!P1 IMAD.MOV.U32 R0, RZ, RZ, 0x2000 ;  /* 0x00002000ff009424 */ /* 0x004fe200078e00ff */
[----:B------:R-:W-:Y:S01]  /*5870*/  UMOV UR8, 0x0 ;  /* 0x0000000000087882 */ /* 0x000fe20000000000 */
[----:B------:R-:W-:Y:S01]  /*5880*/  UMOV UR9, 0x10000000 ;  /* 0x1000000000097882 */ /* 0x000fe20000000000 */
[----:B------:R-:W-:Y:S01]  /*5890*/  @!UP0 UIADD3 UR32, UPT, UPT, UR21, 0x200, URZ ;  /* 0x0000020015208890 */ /* 0x000fe2000fffe0ff */
[----:B------:R-:W-:Y:S01]  /*58a0*/  @!P1 IADD3 R8, P0, PT, R16, 0x980, RZ ;  /* 0x0000098010089810 */ /* 0x000fe20007f1e0ff */
[----:B------:R-:W-:Y:S01]  /*58b0*/  VOTEU.ALL UP0, P1 ;  /* 0x0000000000ff7886 */ /* 0x000fe20000800000 */
[----:B------:R-:W-:Y:S03]  /*58c0*/  UPRMT UR6, UR60, 0x654, UR33 ;  /* 0x000006543c067896 */ /* 0x000fe60008000021 */
[----:B------:R-:W-:Y:S02]  /*58d0*/  @!P1 IMAD.X R6, RZ, RZ, R17, P0 ;  /* 0x000000ffff069224 */ /* 0x000fe400000e0611 */
[----:B------:R-:W-:Y:S02]  /*58e0*/  IMAD.U32 R10, RZ, RZ, UR5 ;  /* 0x00000005ff0a7e24 */ /* 0x000fe4000f8e00ff */
[----:B------:R-:W-:Y:S03]  /*58f0*/  IMAD.U32 R11, RZ, RZ, UR4 ;  /* 0x00000004ff0b7e24 */ /* 0x000fe6000f8e00ff */
[----:B------:R-:W-:Y:S02]  /*5900*/  @!P1 R2UR UR4, R10 ;  /* 0x000000000a0492ca */ /* 0x000fe400000e0000 */
[----:B------:R-:W-:Y:S11]  /*5910*/  @!P1 R2UR UR5, R11 ;  /* 0x000000000b0592ca */ /* 0x000ff600000e0000 */
[----:B------:R-:W-:Y:S02]  /*5920*/  @!UPT UIADD3 URZ, UPT, UPT, URZ, URZ, URZ ;  /* 0x000000fffffff290 */ /* 0x000fe4000fffe0ff */
[----:B------:R2:W-:Y:S01]  /*5930*/  @!UP0 UTMALDG.3D [UR32], [UR4], desc[UR8] ;  /* 0x00000820040085b4 */ /* 0x0005e20008011000 */
[----:B------:R2:W-:Y:S01]  /*5940*/  @!P1 SYNCS.ARRIVE.TRANS64.RED.A0TR RZ, [UR21+0x70], R0 ;  /* 0x00007000ffff99a7 */ /* 0x0005e20008300415 */
[----:B------:R-:W-:Y:S01]  /*5950*/  SYNCS.ARRIVE.TRANS64.RED.A1T0 RZ, [UR6], RZ ;  /* 0x000000ffffff79a7 */ /* 0x000fe20008100406 */
[----:B------:R-:W3:Y:S02]  /*5960*/  SYNCS.PHASECHK.TRANS64.TRYWAIT P2, [UR21+0x98], R9 ;  /* 0x00009809ff0075a7 */ /* 0x000ee40008041115 */
[----:B--23--:R-:W-:Y:S05]  /*5970*/  @!P2 BRA `(.L_x_98) ;  /* 0x0000005000dca947 */ /* 0x00cfea0003800000 */
.L_x_191:
        /* <DEDUP_REMOVED lines=8> */
[----:B------:R-:W-:Y:S01]  /*5a00*/  @!UP0 UIADD3 UR24, UPT, UPT, UR21, 0x2200, URZ ;  /* 0x0000220015188890 */ /* 0x000fe2000fffe0ff */
[----:B------:R-:W-:Y:S01]  /*5a10*/  VOTEU.ALL UP0, P1 ;  /* 0x0000000000ff7886 */ /* 0x000fe20000800000 */
[----:B------:R-:W-:Y:S01]  /*5a20*/  UMOV UR27, UR35 ;  /* 0x00000023001b7c82 */ /* 0x000fe20008000000 */
[----:B------:R-:W-:Y:S02]  /*5a30*/  UMOV UR28, UR36 ;  /* 0x00000024001c7c82 */ /* 0x000fe40008000000 */
[----:B------:R-:W-:Y:S01]  /*5a40*/  IMAD.U32 R10, RZ, RZ, UR5 ;  /* 0x00000005ff0a7e24 */ /* 0x000fe2000f8e00ff */
[----:B------:R-:W-:Y:S01]  /*5a50*/  UPRMT UR6, UR60, 0x654, UR25 ;  /* 0x000006543c067896 */ /* 0x000fe20008000019 */
[----:B------:R-:W-:Y:S02]  /*5a60*/  IMAD.U32 R11, RZ, RZ, UR4 ;  /* 0x00000004ff0b7e24 */ /* 0x000fe4000f8e00ff */
[----:B------:R-:W-:Y:S01]  /*5a70*/  @!P1 IMAD.X R6, RZ, RZ, R17, P0 ;  /* 0x000000ffff069224 */ /* 0x000fe200000e0611 */
        /* <DEDUP_REMOVED lines=8> */
.L_x_193:
[----:B------:R-:W-:Y:S01]  /*5b00*/  @!P1 R2UR UR5, R8 ;  /* 0x00000000080592ca */ /* 0x000fe200000e0000 */
[----:B------:R-:W-:Y:S01]  /*5b10*/  VOTEU.ALL UP0, P1 ;  /* 0x0000000000ff7886 */ /* 0x000fe20000800000 */
[----:B------:R-:W-:Y:S01]  /*5b20*/  @!P1 R2UR UR4, R6 ;  /* 0x00000000060492ca */ /* 0x000fe200000e0000 */
[----:B--2---:R-:W-:Y:S01]  /*5b30*/  @!P1 IMAD.MOV.U32 R0, RZ, RZ, 0x2000 ;  /* 0x00002000ff009424 */ /* 0x004fe200078e00ff */
[----:B------:R-:W-:Y:S01]  /*5b40*/  UMOV UR8, 0x0 ;  /* 0x0000000000087882 */ /* 0x000fe20000000000 */
[----:B------:R-:W-:Y:S01]  /*5b50*/  UMOV UR9, 0x10000000 ;  /* 0x1000000000097882 */ /* 0x000fe20000000000 */
[----:B------:R-:W-:Y:S01]  /*5b60*/  @!UP0 UIADD3 UR18, UPT, UPT, UR34, 0x40, URZ ;  /* 0x0000004022128890 */ /* 0x000fe2000fffe0ff */
[----:B------:R-:W-:Y:S01]  /*5b70*/  VIADD R14, R14, 0x1 ;  /* 0x000000010e0e7836 */ /* 0x000fe20000000000 */
[----:B------:R-:W-:Y:S01]  /*5b80*/  @!UP0 UIADD3 UR16, UPT, UPT, UR21, 0x4200, URZ ;  /* 0x0000420015108890 */ /* 0x000fe2000fffe0ff */
[----:B------:R-:W-:Y:S01]  /*5b90*/  VOTEU.ALL UP0, P1 ;  /* 0x0000000000ff7886 */ /* 0x000fe20000800000 */
[----:B------:R-:W-:Y:S01]  /*5ba0*/  UMOV UR19, UR35 ;  /* 0x0000002300137c82 */ /* 0x000fe20008000000 */
[----:B------:R-:W-:Y:S02]  /*5bb0*/  UMOV UR20, UR36 ;  /* 0x0000002400147c82 */ /* 0x000fe40008000000 */
[----:B------:R-:W-:Y:S01]  /*5bc0*/  IMAD.U32 R10, RZ, RZ, UR5 ;  /* 0x00000005ff0a7e24 */ /* 0x000fe2000f8e00ff */
[----:B------:R-:W-:Y:S01]  /*5bd0*/  UPRMT UR6, UR60, 0x654, UR17 ;  /* 0x000006543c067896 */ /* 0x000fe20008000011 */
        /* <DEDUP_REMOVED lines=9> */
.L_x_195:
[----:B------:R-:W-:Y:S01]  /*5c70*/  @!P1 IADD3 R6, P0, PT, R16, 0x980, RZ ;  /* 0x0000098010069810 */ /* 0x000fe20007f1e0ff */
[----:B------:R-:W-:Y:S01]  /*5c80*/  VOTEU.ALL UP0, P1 ;  /* 0x0000000000ff7886 */ /* 0x000fe20000800000 */
[----:B------:R-:W-:Y:S01]  /*5c90*/  UMOV UR6, 0x0 ;  /* 0x0000000000067882 */ /* 0x000fe20000000000 */
[----:B------:R-:W-:Y:S01]  /*5ca0*/  UMOV UR7, 0x10000000 ;  /* 0x1000000000077882 */ /* 0x000fe20000000000 */
[----:B------:R-:W-:Y:S01]  /*5cb0*/  @!P1 R2UR UR5, R6 ;  /* 0x00000000060592ca */ /* 0x000fe200000e0000 */
[----:B--2---:R-:W-:Y:S01]  /*5cc0*/  @!P1 IMAD.X R0, RZ, RZ, R17, P0 ;  /* 0x000000ffff009224 */ /* 0x004fe200000e0611 */
[----:B------:R-:W-:Y:S01]  /*5cd0*/  @!UP0 UIADD3 UR10, UPT, UPT, UR34, 0x60, URZ ;  /* 0x00000060220a8890 */ /* 0x000fe2000fffe0ff */
[----:B------:R-:W-:Y:S01]  /*5ce0*/  R2UR UR18, R87 ;  /* 0x00000000571272ca */ /* 0x000fe200000e0000 */
[----:B------:R-:W-:Y:S01]  /*5cf0*/  @!UP0 UIADD3 UR8, UPT, UPT, UR21, 0x6200, URZ ;  /* 0x0000620015088890 */ /* 0x000fe2000fffe0ff */
[----:B------:R-:W-:Y:S01]  /*5d00*/  R2UR UR16, R86 ;  /* 0x00000000561072ca */ /* 0x000fe200000e0000 */
[----:B------:R-:W-:Y:S01]  /*5d10*/  @!UP0 UIADD3 UR9, UPT, UPT, UR21, 0x88, URZ ;  /* 0x0000008815098890 */ /* 0x000fe2000fffe0ff */
[----:B------:R-:W-:Y:S01]  /*5d20*/  @!P1 R2UR UR4, R0 ;  /* 0x00000000000492ca */ /* 0x000fe200000e0000 */
[----:B------:R-:W-:Y:S01]  /*5d30*/  VOTEU.ALL UP0, P1 ;  /* 0x0000000000ff7886 */ /* 0x000fe20000800000 */
[----:B------:R-:W-:Y:S01]  /*5d40*/  UMOV UR11, UR35 ;  /* 0x00000023000b7c82 */ /* 0x000fe20008000000 */
[----:B------:R-:W-:Y:S01]  /*5d50*/  UMOV UR12, UR36 ;  /* 0x00000024000c7c82 */ /* 0x000fe20008000000 */
[C---:B------:R-:W-:Y:S01]  /*5d60*/  ISETP.NE.AND P0, PT, R14.reuse, 0x2, PT ;  /* 0x000000020e00780c */ /* 0x040fe20003f05270 */
[----:B------:R-:W-:Y:S01]  /*5d70*/  UPLOP3.LUT UP3, UPT, UPT, UPT, UPT, 0x80, 0x8 ;  /* 0x000000000008789c */ /* 0x000fe20003f6f070 */
[----:B------:R-:W-:Y:S01]  /*5d80*/  IMAD.U32 R8, RZ, RZ, UR5 ;  /* 0x00000005ff087e24 */ /* 0x000fe2000f8e00ff */
[----:B------:R-:W-:Y:S01]  /*5d90*/  LOP3.LUT R15, R15, 0x1, RZ, 0x3c, !PT ;  /* 0x000000010f0f7812 */ /* 0x000fe200078e3cff */
[----:B------:R-:W-:Y:S01]  /*5da0*/  UMOV UR36, UR29 ;  /* 0x0000001d00247c82 */ /* 0x000fe20008000000 */
[----:B------:R-:W-:Y:S01]  /*5db0*/  SEL R0, RZ, 0x1, P0 ;  /* 0x00000001ff007807 */ /* 0x000fe20000000000 */
[----:B------:R-:W-:Y:S01]  /*5dc0*/  UIADD3 UR20, UPT, UPT, UR14, UR18, URZ ;  /* 0x000000120e147290 */ /* 0x000fe2000fffe0ff */
[----:B------:R-:W-:Y:S02]  /*5dd0*/  SEL R14, R14, RZ, P0 ;  /* 0x000000ff0e0e7207 */ /* 0x000fe40000000000 */
[----:B------:R-:W-:Y:S01]  /*5de0*/  IMAD.U32 R9, RZ, RZ, UR4 ;  /* 0x00000004ff097e24 */ /* 0x000fe2000f8e00ff */
[----:B------:R-:W-:Y:S02]  /*5df0*/  @!P1 R2UR UR4, R8 ;  /* 0x00000000080492ca */ /* 0x000fe400000e0000 */
[----:B------:R-:W-:Y:S02]  /*5e00*/  LOP3.LUT R13, R13, R0, RZ, 0x3c, !PT ;  /* 0x000000000d0d7212 */ /* 0x000fe400078e3cff */
[----:B------:R-:W-:Y:S11]  /*5e10*/  @!P1 R2UR UR5, R9 ;  /* 0x00000000090592ca */ /* 0x000ff600000e0000 */
[----:B------:R-:W-:Y:S02]  /*5e20*/  @!UPT UIADD3 URZ, UPT, UPT, URZ, URZ, URZ ;  /* 0x000000fffffff290 */ /* 0x000fe4000fffe0ff */
[----:B------:R2:W-:Y:S01]  /*5e30*/  @!UP0 UTMALDG.3D [UR8], [UR4], desc[UR6] ;  /* 0x00000608040085b4 */ /* 0x0005e20008011000 */
[----:B------:R3:W-:Y:S01]  /*5e40*/  @!P1 SYNCS.ARRIVE.TRANS64.RED.A0TR RZ, [UR21+0x88], R7 ;  /* 0x00008807ffff99a7 */ /* 0x0007e20008300415 */
[----:B------:R-:W-:Y:S01]  /*5e50*/  SYNCS.ARRIVE.TRANS64.RED.A1T0 RZ, [UR37], RZ ;  /* 0x000000ffffff79a7 */ /* 0x000fe20008100425 */
[----:B--2---:R-:W-:Y:S01]  /*5e60*/  UIADD3 UR12, UPT, UPT, UR13, UR16, URZ ;  /* 0x000000100d0c7290 */ /* 0x004fe2000fffe0ff */
[----:B------:R-:W-:Y:S11]  /*5e70*/  BRA.U UP1, `(.L_x_101) ;  /* 0xfffffff101647547 */ /* 0x000ff6000b83ffff */
[----:B------:R-:W-:-:S04]  /*5e80*/  SHF.L.U32 R3, R15, 0x1f, RZ ;  /* 0x0000001f0f037819 */ /* 0x000fc800000006ff */
[----:B------:R-:W2:Y:S02]  /*5e90*/  SYNCS.PHASECHK.TRANS64.TRYWAIT P0, [UR21+0x90], R3 ;  /* 0x00009003ff0075a7 */ /* 0x000ea40008001115 */
[----:B--2---:R-:W-:Y:S05]  /*5ea0*/  @!P0 BRA `(.L_x_102) ;  /* 0x0000004c00d88947 */ /* 0x004fea0003800000 */
.L_x_197:
[----:B------:R-:W4:Y:S02]  /*5eb0*/  SYNCS.PHASECHK.TRANS64.TRYWAIT P0, [UR21+0x98], R3 ;  /* 0x00009803ff0075a7 */ /* 0x000f240008001115 */
[----:B----4-:R-:W-:Y:S05]  /*5ec0*/  @!P0 BRA `(.L_x_103) ;  /* 0x0000004c00e88947 */ /* 0x010fea0003800000 */
.L_x_199:
[----:B------:R-:W4:Y:S02]  /*5ed0*/  SYNCS.PHASECHK.TRANS64.TRYWAIT P0, [UR21+0xa0], R3 ;  /* 0x0000a003ff0075a7 */ /* 0x000f240008001115 */
[----:B----4-:R-:W-:Y:S05]  /*5ee0*/  @!P0 BRA `(.L_x_104) ;  /* 0x0000004c00f88947 */ /* 0x010fea0003800000 */
.L_x_201:
[----:B--2---:R-:W-:-:S07]  /*5ef0*/  MOV R0, UR21 ;  /* 0x0000001500007c02 */ /* 0x004fce0008000f00 */
.L_x_105:
[----:B--2---:R-:W-:-:S04]  /*5f00*/  SHF.L.U32 R3, R15, 0x1f, RZ ;  /* 0x0000001f0f037819 */ /* 0x004fc800000006ff */
[----:B------:R2:W4:Y:S03]  /*5f10*/  SYNCS.PHASECHK.TRANS64.TRYWAIT P0, [R0+URZ+0xa8], R3 ;  /* 0x0000a803000075a7 */ /* 0x00052600080011ff */
[----:B----4-:R-:W-:Y:S05]  /*5f20*/  @!P0 NANOSLEEP.SYNCS 0x989680 ;  /* 0x009896800000895d */ /* 0x010fea0003900000 */
[----:B------:R-:W4:Y:S02]  /*5f30*/  @!P0 SYNCS.PHASECHK.TRANS64 P0, [R0+URZ+0xa8], R3 ;  /* 0x0000a803000085a7 */ /* 0x000f2400080010ff */
[----:B-1--4-:R-:W-:Y:S05]  /*5f40*/  @P0 EXIT ;  /* 0x000000000000094d */ /* 0x012fea0003800000 */
[----:B------:R-:W-:Y:S05]  /*5f50*/  BRA `(.L_x_105) ;  /* 0xfffffffc00e87947 */ /* 0x000fea000383ffff */
.L_x_90:
[----:B------:R-:W-:-:S06]  /*5f60*/  UISETP.GE.AND UP0, UPT, UR21, 0x4, UPT ;  /* 0x000000041500788c */ /* 0x000fcc000bf06270 */
[----:B------:R-:W-:-:S13]  /*5f70*/  PLOP3.LUT P0, PT, PT, PT, UP0, 0x80, 0x8 ;  /* 0x000000000008781c */ /* 0x000fda0003f0f008 */
[----:B------:R-:W-:Y:S05]  /*5f80*/  @!P0 EXIT ;  /* 0x000000000000894d */ /* 0x000fea0003800000 */
[----:B------:R-:W-:Y:S01]  /*5f90*/  BAR.SYNC.DEFER_BLOCKING 0x6, 0xa0 ;  /* 0x0182800000007b1d */ /* 0x000fe20000010000 */
[C---:B------:R-:W-:Y:S01]  /*5fa0*/  IMAD.SHL.U32 R4, R98.reuse, 0x20, RZ ;  /* 0x0000002062047824 */ /* 0x040fe200078e00ff */
[C---:B------:R-:W-:Y:S01]  /*5fb0*/  LOP3.LUT R99, R98.reuse, 0x60, RZ, 0xc0, !PT ;  /* 0x0000006062637812 */ /* 0x040fe200078ec0ff */
[C---:B------:R-:W-:Y:S01]  /*5fc0*/  IMAD.SHL.U32 R97, R98.reuse, 0x4, RZ ;  /* 0x0000000462617824 */ /* 0x040fe200078e00ff */
[C---:B------:R-:W-:Y:S01]  /*5fd0*/  LOP3.LUT R96, R98.reuse, 0x2, RZ, 0xc0, !PT ;  /* 0x0000000262607812 */ /* 0x040fe200078ec0ff */
[----:B------:R-:W-:Y:S01]  /*5fe0*/  IMAD.U32 R37, R98, 0x10000, RZ ;  /* 0x0001000062257824 */ /* 0x000fe200078e00ff */
[----:B------:R-:W-:Y:S02]  /*5ff0*/  UMOV UR44, 0x400 ;  /* 0x00000400002c7882 */ /* 0x000fe40000000000 */
[----:B------:R-:W1:Y:S01]  /*6000*/  LDC.64 R80, c[0x0][0xc88] ;  /* 0x00032200ff507b82 */ /* 0x000e620000000a00 */
[----:B------:R-:W-:Y:S01]  /*6010*/  ULEA UR44, UR60, UR44, 0x18 ;  /* 0x0000002c3c2c7291 */ /* 0x000fe2000f8ec0ff */
[----:B------:R-:W-:Y:S01]  /*6020*/  LOP3.LUT R6, R4, 0xc0, RZ, 0xc0, !PT ;  /* 0x000000c004067812 */ /* 0x000fe200078ec0ff */
[----:B------:R-:W-:Y:S01]  /*6030*/  HFMA2 R90, -RZ, RZ, 0, 0 ;  /* 0x00000000ff5a7431 */ /* 0x000fe200000001ff */
[----:B------:R-:W-:Y:S01]  /*6040*/  LOP3.LUT R98, R98, 0x4, RZ, 0xc0, !PT ;  /* 0x0000000462627812 */ /* 0x000fe200078ec0ff */
[----:B------:R-:W-:Y:S01]  /*6050*/  UIADD3 UR4, UPT, UPT, UR44, 0x200, URZ ;  /* 0x000002002c047890 */ /* 0x000fe2000fffe0ff */
[----:B------:R-:W-:Y:S01]  /*6060*/  LOP3.LUT R97, R6, 0x18, R97, 0xf8, !PT ;  /* 0x0000001806617812 */ /* 0x000fe200078ef861 */
[----:B------:R-:W-:Y:S01]  /*6070*/  IMAD.MOV.U32 R94, RZ, RZ, 0x1 ;  /* 0x00000001ff5e7424 */ /* 0x000fe200078e00ff */
[----:B------:R-:W2:Y:S01]  /*6080*/  LDC.64 R82, c[0x0][0xc90] ;  /* 0x00032400ff527b82 */ /* 0x000ea20000000a00 */
[----:B------:R-:W-:Y:S01]  /*6090*/  LOP3.LUT R37, R37, 0x600000, RZ, 0xc0, !PT ;  /* 0x0060000025257812 */ /* 0x000fe200078ec0ff */
[----:B------:R-:W-:Y:S01]  /*60a0*/  IMAD.MOV.U32 R36, RZ, RZ, RZ ;  /* 0x000000ffff247224 */ /* 0x000fe200078e00ff */
[----:B------:R-:W-:Y:S01]  /*60b0*/  LOP3.LUT R97, R97, 0xf20, R4, 0xf8, !PT ;  /* 0x00000f2061617812 */ /* 0x000fe200078ef804 */
[----:B------:R-:W-:Y:S01]  /*60c0*/  IMAD.U32 R88, RZ, RZ, UR4 ;  /* 0x00000004ff587e24 */ /* 0x000fe2000f8e00ff */
[----:B------:R-:W-:Y:S01]  /*60d0*/  CS2R R92, SRZ ;  /* 0x00000000005c7805 */ /* 0x000fe2000001ff00 */
[----:B------:R-:W3:Y:S02]  /*60e0*/  LDCU UR59, c[0x0][0x370] ;  /* 0x00006e00ff3b77ac */ /* 0x000ee40008000800 */
[----:B------:R-:W4:Y:S01]  /*60f0*/  LDC.64 R78, c[0x0][0xcb0] ;  /* 0x00032c00ff4e7b82 */ /* 0x000f220000000a00 */
[----:B------:R-:W3:Y:S01]  /*6100*/  LDS R0, [UR44+0x150] ;  /* 0x0001502cff007984 */ /* 0x000ee20008000800 */
[----:B------:R-:W-:Y:S01]  /*6110*/  LEA R97, R97, R88, 0x1 ;  /* 0x0000005861617211 */ /* 0x000fe200078e08ff */
[----:B------:R-:W1:Y:S04]  /*6120*/  LDCU UR43, c[0x0][0xf0c] ;  /* 0x0001e180ff2b77ac */ /* 0x000e680008000800 */
[--C-:B------:R-:W-:Y:S01]  /*6130*/  IMAD R96, R96, -0x10, R97.reuse ;  /* 0xfffffff060607824 */ /* 0x100fe200078e0261 */
[----:B------:R-:W1:Y:S01]  /*6140*/  LDC.64 R76, c[0x0][0xca8] ;  /* 0x00032a00ff4c7b82 */ /* 0x000e620000000a00 */
[----:B------:R-:W-:Y:S01]  /*6150*/  IMAD R95, R98, -0x10, R97 ;  /* 0xfffffff0625f7824 */ /* 0x000fe200078e0261 */
[----:B------:R-:W1:Y:S01]  /*6160*/  LDCU UR63, c[0x0][0xf20] ;  /* 0x0001e400ff3f77ac */ /* 0x000e620008000800 */
[----:B------:R-:W1:Y:S01]  /*6170*/  LDCU UR39, c[0x0][0xf30] ;  /* 0x0001e600ff2777ac */ /* 0x000e620008000800 */
[----:B------:R-:W1:Y:S01]  /*6180*/  LDCU.64 UR56, c[0x0][0xc88] ;  /* 0x00019100ff3877ac */ /* 0x000e620008000a00 */
[----:B------:R-:W1:Y:S01]  /*6190*/  LDCU.64 UR40, c[0x0][0xf28] ;  /* 0x0001e500ff2877ac */ /* 0x000e620008000a00 */
[----:B------:R-:W1:Y:S01]  /*61a0*/  LDCU.128 UR52, c[0x0][0xf10] ;  /* 0x0001e200ff3477ac */ /* 0x000e620008000c00 */
[----:B------:R-:W1:Y:S01]  /*61b0*/  LDCU UR58, c[0x0][0x374] ;  /* 0x00006e80ff3a77ac */ /* 0x000e620008000800 */
[----:B------:R-:W-:Y:S01]  /*61c0*/  UMOV UR47, URZ ;  /* 0x000000ff002f7c82 */ /* 0x000fe20008000000 */
[----:B------:R-:W-:Y:S01]  /*61d0*/  UMOV UR46, URZ ;  /* 0x000000ff002e7c82 */ /* 0x000fe20008000000 */
[----:B--23--:R-:W-:-:S07]  /*61e0*/  IADD3 R37, PT, PT, R0, R37, RZ ;  /* 0x0000002500257210 */ /* 0x00cfce0007ffe0ff */
.L_x_149:
[----:B------:R-:W-:Y:S02]  /*61f0*/  LEA R3, R90, UR44, 0x3 ;  /* 0x0000002c5a037c11 */ /* 0x000fe4000f8e18ff */
[----:B------:R-:W-:Y:S02]  /*6200*/  SHF.L.U32 R0, R92, 0x1f, RZ ;  /* 0x0000001f5c007819 */ /* 0x000fe400000006ff */
[----:B------:R-:W-:Y:S02]  /*6210*/  LEA R5, R90, UR44, 0x4 ;  /* 0x0000002c5a057c11 */ /* 0x000fe4000f8e20ff */
[----:B--2---:R-:W2:Y:S02]  /*6220*/  SYNCS.PHASECHK.TRANS64.TRYWAIT P0, [R3+URZ+0xc0], R0 ;  /* 0x0000c000030075a7 */ /* 0x004ea400080011ff */
[----:B-12---:R-:W-:Y:S05]  /*6230*/  @!P0 BRA `(.L_x_106) ;  /* 0x0000004c003c8947 */ /* 0x006fea0003800000 */
.L_x_202:
[----:B------:R-:W3:Y:S01]  /*6240*/  LDS.128 R4, [R5+0x130] ;  /* 0x0001300005047984 */ /* 0x000ee20000000c00 */
[----:B------:R-:W-:Y:S01]  /*6250*/  UISETP.GE.AND UP0, UPT, UR42, 0x1, UPT ;  /* 0x000000012a00788c */ /* 0x000fe2000bf06270 */
[----:B------:R-:W-:Y:S01]  /*6260*/  @!PT LDS RZ, [RZ] ;  /* 0x00000000fffff984 */ /* 0x000fe20000000800 */
[----:B------:R-:W-:Y:S01]  /*6270*/  @!PT LDS RZ, [RZ] ;  /* 0x00000000fffff984 */ /* 0x000fe20000000800 */
[----:B------:R-:W-:Y:S01]  /*6280*/  @!PT LDS RZ, [RZ] ;  /* 0x00000000fffff984 */ /* 0x000fe20000000800 */
[----:B------:R-:W-:Y:S01]  /*6290*/  @!PT LDS RZ, [RZ] ;  /* 0x00000000fffff984 */ /* 0x000fe20000000800 */
[----:B------:R1:W-:Y:S06]  /*62a0*/  MEMBAR.ALL.CTA ;  /* 0x0000000000007992 */ /* 0x0003ec0000008000 */
[----:B-1----:R-:W1:Y:S01]  /*62b0*/  FENCE.VIEW.ASYNC.S ;  /* 0x00000000000073c6 */ /* 0x002e620000000000 */
[----:B---3--:R-:W-:Y:S11]  /*62c0*/  LOP3.LUT P0, RZ, R6, 0x1, RZ, 0xc0, !PT ;  /* 0x0000000106ff7812 */ /* 0x008ff6000780c0ff */
[----:B------:R-:W-:Y:S02]  /*62d0*/  @!UPT UIADD3 URZ, UPT, UPT, URZ, URZ, URZ ;  /* 0x000000fffffff290 */ /* 0x000fe4000fffe0ff */
[----:B-1----:R-:W-:Y:S01]  /*62e0*/  VOTEU.ANY UP1, P0 ;  /* 0x0000000000ff7886 */ /* 0x002fe20000020100 */
[----:B------:R-:W-:Y:S01]  /*62f0*/  PLOP3.LUT P0, PT, PT, PT, UP1, 0x80, 0x8 ;  /* 0x000000000008781c */ /* 0x000fe20003f0f018 */
[----:B------:R-:W-:Y:S11]  /*6300*/  UP2UR UR62, UPR, URZ, 0x2 ;  /* 0x00000002ff3e7883 */ /* 0x000ff60008000000 */
[----:B------:R-:W-:Y:S01]  /*6310*/  @!UPT UIADD3 URZ, UPT, UPT, URZ, URZ, URZ ;  /* 0x000000fffffff290 */ /* 0x000fe2000fffe0ff */
[----:B--2---:R-:W-:Y:S02]  /*6320*/  @P0 SHF.R.U32.HI R0, RZ, 0x10, R5 ;  /* 0x00000010ff000819 */ /* 0x004fe40000011605 */
        /* <DEDUP_REMOVED lines=14> */
[----:B------:R-:W-:Y:S02]  /*6410*/  UISETP.NE.AND UP0, UPT, UR54, 0x1, UPT ;  /* 0x000000013600788c */ /* 0x000fe4000bf05270 */
[----:B------:R-:W-:Y:S02]  /*6420*/  UIMAD.WIDE.U32 UR8, UR37, UR55, URZ ;  /* 0x00000037250872a5 */ /* 0x000fe4000f8e00ff */
[----:B------:R-:W-:Y:S02]  /*6430*/  UIMAD.WIDE.U32 UR10, UR38, UR52, URZ ;  /* 0x00000034260a72a5 */ /* 0x000fe4000f8e00ff */
[----:B------:R-:W-:Y:S02]  /*6440*/  UISETP.NE.AND UP1, UPT, UR43, 0x1, UPT ;  /* 0x000000012b00788c */ /* 0x000fe4000bf25270 */
[----:B------:R-:W-:Y:S01]  /*6450*/  UISETP.NE.AND UP2, UPT, UR42, 0x1, UPT ;  /* 0x000000012a00788c */ /* 0x000fe2000bf45270 */
[----:B------:R-:W-:Y:S02]  /*6460*/  UMOV UR4, UR5 ;  /* 0x0000000500047c82 */ /* 0x000fe40008000000 */
[----:B------:R-:W-:Y:S03]  /*6470*/  USHF.R.U32.HI UR5, URZ, UR63, UR4 ;  /* 0x0000003fff057299 */ /* 0x000fe60008011604 */
[----:B------:R-:W-:Y:S02]  /*6480*/  UMOV UR4, UR7 ;  /* 0x0000000700047c82 */ /* 0x000fe40008000000 */
[----:B------:R-:W-:Y:S02]  /*6490*/  USHF.R.U32.HI UR7, URZ, UR53, UR4 ;  /* 0x00000035ff077299 */ /* 0x000fe40008011604 */
[----:B------:R-:W-:Y:S02]  /*64a0*/  USEL UR4, UR58, UR5, !UP0 ;  /* 0x000000053a047287 */ /* 0x000fe4000c000000 */
[----:B------:R-:W-:Y:S01]  /*64b0*/  USEL UR7, UR59, UR7, !UP1 ;  /* 0x000000073b077287 */ /* 0x000fe2000c800000 */
[----:B------:R-:W-:Y:S01]  /*64c0*/  UMOV UR5, UR9 ;  /* 0x0000000900057c82 */ /* 0x000fe20008000000 */
[----:B------:R-:W-:Y:S02]  /*64d0*/  UIMAD.WIDE.U32 UR8, UR4, UR40, URZ ;  /* 0x00000028040872a5 */ /* 0x000fe4000f8e00ff */
[----:B------:R-:W-:Y:S03]  /*64e0*/  USHF.R.U32.HI UR6, URZ, UR63, UR5 ;  /* 0x0000003fff067299 */ /* 0x000fe60008011605 */
[----:B------:R-:W-:Y:S01]  /*64f0*/  UMOV UR5, UR11 ;  /* 0x0000000b00057c82 */ /* 0x000fe20008000000 */
[----:B------:R-:W-:Y:S02]  /*6500*/  UIMAD.WIDE.U32 UR10, UR7, UR40, URZ ;  /* 0x00000028070a72a5 */ /* 0x000fe4000f8e00ff */
[----:B------:R-:W-:Y:S02]  /*6510*/  USHF.R.U32.HI UR13, URZ, UR53, UR5 ;  /* 0x00000035ff0d7299 */ /* 0x000fe40008011605 */
[----:B------:R-:W-:Y:S01]  /*6520*/  USEL UR6, UR37, UR6, !UP0 ;  /* 0x0000000625067287 */ /* 0x000fe2000c000000 */
[----:B------:R-:W-:Y:S02]  /*6530*/  UMOV UR5, UR9 ;  /* 0x0000000900057c82 */ /* 0x000fe40008000000 */
[----:B------:R-:W-:Y:S01]  /*6540*/  UMOV UR10, UR11 ;  /* 0x0000000b000a7c82 */ /* 0x000fe20008000000 */
[----:B------:R-:W-:Y:S02]  /*6550*/  @UP2 USHF.R.U32.HI UR4, URZ, UR41, UR5 ;  /* 0x00000029ff042299 */ /* 0x000fe40008011605 */
[----:B------:R-:W-:Y:S02]  /*6560*/  @UP2 USHF.R.U32.HI UR7, URZ, UR41, UR10 ;  /* 0x00000029ff072299 */ /* 0x000fe4000801160a */
[----:B------:R-:W-:Y:S02]  /*6570*/  UIMAD UR4, UR42, UR4, URZ ;  /* 0x000000042a0472a4 */ /* 0x000fe4000f8e02ff */
        /* <DEDUP_REMOVED lines=8> */
[----:B------:R-:W-:Y:S02]  /*6600*/  USEL UR11, UR6, UR4, !UP2 ;  /* 0x00000004060b7287 */ /* 0x000fe4000d000000 */
[----:B------:R-:W-:Y:S02]  /*6610*/  UIADD3 UR8, UPT, UPT, -UR5, URZ, URZ ;  /* 0x000000ff05087290 */ /* 0x000fe4000fffe1ff */
[----:B------:R-:W-:Y:S01]  /*6620*/  UIADD3 UR10, UPT, UPT, -UR11, URZ, URZ ;  /* 0x000000ff0b0a7290 */ /* 0x000fe2000fffe1ff */
[----:B------:R-:W-:Y:S01]  /*6630*/  @!UP0 UMOV UR4, UR9 ;  /* 0x0000000900048c82 */ /* 0x000fe20008000000 */
[----:B------:R-:W-:Y:S02]  /*6640*/  UIADD3 UR9, UPT, UPT, -UR6, URZ, URZ ;  /* 0x000000ff06097290 */ /* 0x000fe4000fffe1ff */
[----:B------:R-:W-:Y:S02]  /*6650*/  @!UP0 USHF.R.U32.HI UR4, URZ, UR41, UR4 ;  /* 0x00000029ff048299 */ /* 0x000fe40008011604 */
[----:B------:R-:W-:Y:S02]  /*6660*/  UIMAD UR10, UR42, UR10, UR6 ;  /* 0x0000000a2a0a72a4 */ /* 0x000fe4000f8e0206 */
[----:B------:R-:W-:Y:S04]  /*6670*/  @!UP0 USEL UR4, UR5, UR4, !UP2 ;  /* 0x0000000405048287 */ /* 0x000fe8000d000000 */
[----:B------:R-:W-:Y:S02]  /*6680*/  @!UP0 UIMAD UR10, UR7, UR10, UR4 ;  /* 0x0000000a070a82a4 */ /* 0x000fe4000f8e0204 */
[----:B------:R-:W-:Y:S02]  /*6690*/  @!UP0 UIADD3 UR11, UPT, UPT, UR11, -UR4, URZ ;  /* 0x800000040b0b8290 */ /* 0x000fe4000fffe0ff */
[----:B------:R-:W-:Y:S02]  /*66a0*/  UIMAD UR7, UR43, UR8, UR38 ;  /* 0x000000082b0772a4 */ /* 0x000fe4000f8e0226 */
[----:B------:R-:W-:Y:S02]  /*66b0*/  @!UP0 UIMAD UR6, UR11, UR42, UR5 ;  /* 0x0000002a0b0682a4 */ /* 0x000fe4000f8e0205 */
[----:B------:R-:W-:Y:S01]  /*66c0*/  UIMAD UR4, UR54, UR9, UR37 ;  /* 0x00000009360472a4 */ /* 0x000fe2000f8e0225 */
[----:B------:R-:W-:Y:S02]  /*66d0*/  @!UP0 UMOV UR5, UR10 ;  /* 0x0000000a00058c82 */ /* 0x000fe40008000000 */
[----:B------:R-:W-:Y:S02]  /*66e0*/  UIMAD UR38, UR5, UR43, UR7 ;  /* 0x0000002b052672a4 */ /* 0x000fe4000f8e0207 */
[----:B------:R-:W-:Y:S11]  /*66f0*/  UIMAD UR37, UR6, UR54, UR4 ;  /* 0x00000036062572a4 */ /* 0x000ff6000f8e0204 */
[----:B------:R-:W-:Y:S01]  /*6700*/  @!UPT UIADD3 URZ, UPT, UPT, URZ, URZ, URZ ;  /* 0x000000fffffff290 */ /* 0x000fe2000fffe0ff */
.L_x_107:
[----:B------:R-:W-:Y:S01]  /*6710*/  UISETP.NE.AND UP0, UPT, UR39, 0x1, UPT ;  /* 0x000000012700788c */ /* 0x000fe2000bf05270 */
[----:B------:R-:W-:Y:S01]  /*6720*/  LOP3.LUT P0, RZ, R88, 0x1b0, RZ, 0xc0, !PT ;  /* 0x000001b058ff7812 */ /* 0x000fe2000780c0ff */
[----:B------:R-:W-:Y:S01]  /*6730*/  USHF.L.U32 UR49, UR12, 0x7, URZ ;  /* 0x000000070c317899 */ /* 0x000fe200080006ff */
[----:B------:R-:W-:Y:S01]  /*6740*/  BSSY.RECONVERGENT B6, `(.L_x_108) ;  /* 0x0000034000067945 */ /* 0x000fe20003800200 */
[----:B------:R-:W-:Y:S01]  /*6750*/  USHF.L.U32 UR50, UR20, 0x7, URZ ;  /* 0x0000000714327899 */ /* 0x000fe200080006ff */
[----:B------:R-:W-:Y:S06]  /*6760*/  IADD3 R90, PT, PT, R90, 0x1, RZ ;  /* 0x000000015a5a7810 */ /* 0x000fec0007ffe0ff */
[----:B------:R-:W2:Y:S01]  /*6770*/  @!UP0 LDCU.128 UR16, c[0x0][0xf10] ;  /* 0x0001e200ff1087ac */ /* 0x000ea20008000c00 */
[----:B------:R-:W3:Y:S01]  /*6780*/  @!UP0 LDCU UR5, c[0x0][0xf0c] ;  /* 0x0001e180ff0587ac */ /* 0x000ee20008000800 */
[----:B------:R-:W4:Y:S01]  /*6790*/  @!UP0 LDCU UR10, c[0x0][0xf20] ;  /* 0x0001e400ff0a87ac */ /* 0x000f220008000800 */
[----:B--2---:R-:W-:Y:S02]  /*67a0*/  UIMAD.WIDE.U32 UR8, UR38, UR16, URZ ;  /* 0x00000010260872a5 */ /* 0x004fe4000f8e00ff */
[----:B------:R-:W-:Y:S02]  /*67b0*/  UIMAD.WIDE.U32 UR6, UR37, UR19, URZ ;  /* 0x00000013250672a5 */ /* 0x000fe4000f8e00ff */
[----:B------:R-:W-:Y:S03]  /*67c0*/  @!UP0 UISETP.NE.AND UP1, UPT, UR18, 0x1, UPT ;  /* 0x000000011200888c */ /* 0x000fe6000bf25270 */
[----:B------:R-:W-:Y:S01]  /*67d0*/  @!UP0 UMOV UR4, UR9 ;  /* 0x0000000900048c82 */ /* 0x000fe20008000000 */
[----:B---3--:R-:W-:Y:S02]  /*67e0*/  @!UP0 UISETP.NE.AND UP2, UPT, UR5, 0x1, UPT ;  /* 0x000000010500888c */ /* 0x008fe4000bf45270 */
[----:B------:R-:W-:Y:S01]  /*67f0*/  @!UP0 USHF.R.U32.HI UR4, URZ, UR17, UR4 ;  /* 0x00000011ff048299 */ /* 0x000fe20008011604 */
[----:B------:R-:W-:Y:S02]  /*6800*/  @!UP0 UMOV UR6, UR7 ;  /* 0x0000000700068c82 */ /* 0x000fe40008000000 */
[----:B----4-:R-:W-:Y:S02]  /*6810*/  @!UP0 USHF.R.U32.HI UR6, URZ, UR10, UR6 ;  /* 0x0000000aff068299 */ /* 0x010fe40008011606 */
[----:B------:R-:W-:Y:S02]  /*6820*/  @!UP0 USEL UR7, UR38, UR4, !UP2 ;  /* 0x0000000426078287 */ /* 0x000fe4000d000000 */
[----:B------:R-:W-:Y:S04]  /*6830*/  @!UP0 USEL UR6, UR37, UR6, !UP1 ;  /* 0x0000000625068287 */ /* 0x000fe8000c800000 */
[----:B------:R-:W-:Y:S02]  /*6840*/  @!UP0 UIADD3 UR4, UPT, UPT, -UR7, UR6, URZ ;  /* 0x0000000607048290 */ /* 0x000fe4000fffe1ff */
[----:B------:R-:W-:Y:S02]  /*6850*/  @!UP0 UIADD3 UR6, UPT, UPT, UR7, -UR6, URZ ;  /* 0x8000000607068290 */ /* 0x000fe4000fffe0ff */
[----:B------:R-:W-:Y:S02]  /*6860*/  @!UP0 UIMAD UR38, UR4, UR5, UR38 ;  /* 0x00000005042682a4 */ /* 0x000fe4000f8e0226 */
[----:B------:R-:W-:Y:S01]  /*6870*/  @!UP0 UIMAD UR37, UR6, UR18, UR37 ;  /* 0x00000012062582a4 */ /* 0x000fe2000f8e0225 */
[----:B------:R-:W-:Y:S11]  /*6880*/  @!P0 BRA `(.L_x_109) ;  /* 0x00000000007c8947 */ /* 0x000ff60003800000 */
[----:B------:R-:W2:Y:S01]  /*6890*/  LDCU.64 UR8, c[0x4][0x80] ;  /* 0x01001000ff0877ac */ /* 0x000ea20008000a00 */
[----:B------:R-:W-:Y:S01]  /*68a0*/  MOV R2, 0x0 ;  /* 0x0000000000027802 */ /* 0x000fe20000000f00 */
[----:B------:R-:W-:Y:S02]  /*68b0*/  HFMA2 R12, -RZ, RZ, 0, 5.9604644775390625e-08 ;  /* 0x00000001ff0c7431 */ /* 0x000fe400000001ff */
[----:B------:R-:W-:Y:S01]  /*68c0*/  IMAD.MOV.U32 R8, RZ, RZ, 0x70 ;  /* 0x00000070ff087424 */ /* 0x000fe200078e00ff */
[----:B------:R3:W4:Y:S01]  /*68d0*/  LDC.64 R14, c[0x4][R2] ;  /* 0x01000000020e7b82 */ /* 0x0007220000000a00 */
[----:B------:R-:W1:Y:S01]  /*68e0*/  LDCU.64 UR6, c[0x4][0x88] ;  /* 0x01001100ff0677ac */ /* 0x000e620008000a00 */
[----:B------:R-:W-:Y:S01]  /*68f0*/  IMAD.MOV.U32 R13, RZ, RZ, RZ ;  /* 0x000000ffff0d7224 */ /* 0x000fe200078e00ff */
[----:B------:R-:W1:Y:S01]  /*6900*/  LDCU.64 UR4, c[0x4][0x8] ;  /* 0x01000100ff0477ac */ /* 0x000e620008000a00 */
[----:B--2---:R-:W-:Y:S01]  /*6910*/  MOV R5, UR9 ;  /* 0x0000000900057c02 */ /* 0x004fe20008000f00 */
[----:B------:R-:W-:Y:S01]  /*6920*/  IMAD.U32 R4, RZ, RZ, UR8 ;  /* 0x00000008ff047e24 */ /* 0x000fe2000f8e00ff */
[----:B-1----:R-:W-:Y:S01]  /*6930*/  MOV R7, UR7 ;  /* 0x0000000700077c02 */ /* 0x002fe20008000f00 */
[----:B------:R-:W-:Y:S01]  /*6940*/  IMAD.U32 R6, RZ, RZ, UR6 ;  /* 0x00000006ff067e24 */ /* 0x000fe2000f8e00ff */
[----:B------:R-:W-:Y:S01]  /*6950*/  MOV R11, UR5 ;  /* 0x00000005000b7c02 */ /* 0x000fe20008000f00 */
[----:B------:R-:W-:Y:S02]  /*6960*/  IMAD.U32 R10, RZ, RZ, UR4 ;  /* 0x00000004ff0a7e24 */ /* 0x000fe4000f8e00ff */
[----:B------:R-:W-:Y:S07]  /*6970*/  LEPC R20, `(.L_x_110) ;  /* 0x000000001014794e */ /* 0x000fee0000000000 */
[----:B---345:R-:W-:Y:S05]  /*6980*/  CALL.ABS.NOINC R14 ;  /* 0x000000000e007343 */ /* 0x038fea0003c00000 */
.L_x_110:
[----:B------:R-:W1:Y:S01]  /*6990*/  LDCU.64 UR8, c[0x4][0x80] ;  /* 0x01001000ff0877ac */ /* 0x000e620008000a00 */
[----:B------:R-:W2:Y:S01]  /*69a0*/  LDC.64 R2, c[0x4][R2] ;  /* 0x0100000002027b82 */ /* 0x000ea20000000a00 */
[----:B------:R-:W-:Y:S02]  /*69b0*/  HFMA2 R12, -RZ, RZ, 0, 5.9604644775390625e-08 ;  /* 0x00000001ff0c7431 */ /* 0x000fe400000001ff */
[----:B------:R-:W-:Y:S02]  /*69c0*/  IMAD.MOV.U32 R8, RZ, RZ, 0x70 ;  /* 0x00000070ff087424 */ /* 0x000fe400078e00ff */
[----:B------:R-:W-:Y:S01]  /*69d0*/  IMAD.MOV.U32 R13, RZ, RZ, RZ ;  /* 0x000000ffff0d7224 */ /* 0x000fe200078e00ff */
[----:B------:R-:W3:Y:S01]  /*69e0*/  LDCU.64 UR6, c[0x4][0x88] ;  /* 0x01001100ff0677ac */ /* 0x000ee20008000a00 */
[----:B------:R-:W4:Y:S01]  /*69f0*/  LDCU.64 UR4, c[0x4][0x8] ;  /* 0x01000100ff0477ac */ /* 0x000f220008000a00 */
[----:B-1----:R-:W-:Y:S02]  /*6a00*/  MOV R4, UR8 ;  /* 0x0000000800047c02 */ /* 0x002fe40008000f00 */
[----:B------:R-:W-:Y:S02]  /*6a10*/  MOV R5, UR9 ;  /* 0x0000000900057c02 */ /* 0x000fe40008000f00 */
[----:B---3--:R-:W-:Y:S01]  /*6a20*/  MOV R7, UR7 ;  /* 0x0000000700077c02 */ /* 0x008fe20008000f00 */
[----:B------:R-:W-:Y:S01]  /*6a30*/  IMAD.U32 R6, RZ, RZ, UR6 ;  /* 0x00000006ff067e24 */ /* 0x000fe2000f8e00ff */
[----:B----4-:R-:W-:Y:S01]  /*6a40*/  MOV R11, UR5 ;  /* 0x00000005000b7c02 */ /* 0x010fe20008000f00 */
[----:B------:R-:W-:Y:S02]  /*6a50*/  IMAD.U32 R10, RZ, RZ, UR4 ;  /* 0x00000004ff0a7e24 */ /* 0x000fe4000f8e00ff */
[----:B------:R-:W-:Y:S07]  /*6a60*/  LEPC R20, `(.L_x_109) ;  /* 0x000000001014794e */ /* 0x000fee0000000000 */
[----:B--2---:R-:W-:Y:S05]  /*6a70*/  CALL.ABS.NOINC R2 ;  /* 0x0000000002007343 */ /* 0x004fea0003c00000 */
.L_x_109:
[----:B------:R-:W-:Y:S05]  /*6a80*/  BSYNC.RECONVERGENT B6 ;  /* 0x0000000000067941 */ /* 0x000fea0003800200 */
.L_x_108:
[----:B------:R-:W-:Y:S02]  /*6a90*/  ISETP.NE.U32.AND P0, PT, RZ, UR56, PT ;  /* 0x00000038ff007c0c */ /* 0x000fe4000bf05070 */
[C---:B------:R-:W-:Y:S02]  /*6aa0*/  ISETP.NE.U32.AND P1, PT, R82.reuse, RZ, PT ;  /* 0x000000ff5200720c */ /* 0x040fe40003f25070 */
[----:B------:R-:W-:Y:S02]  /*6ab0*/  ISETP.NE.U32.AND P4, PT, R82, RZ, PT ;  /* 0x000000ff5200720c */ /* 0x000fe40003f85070 */
[----:B------:R-:W-:Y:S02]  /*6ac0*/  ISETP.NE.AND.EX P0, PT, RZ, UR57, PT, P0 ;  /* 0x00000039ff007c0c */ /* 0x000fe4000bf05300 */
[C---:B------:R-:W-:Y:S02]  /*6ad0*/  ISETP.NE.AND.EX P1, PT, R83.reuse, RZ, PT, P1 ;  /* 0x000000ff5300720c */ /* 0x040fe40003f25310 */
[----:B------:R-:W-:Y:S02]  /*6ae0*/  ISETP.NE.AND.EX P4, PT, R83, RZ, P0, P4 ;  /* 0x000000ff5300720c */ /* 0x000fe40000785340 */
[----:B------:R-:W-:Y:S02]  /*6af0*/  ISETP.NE.U32.AND P5, PT, R78, RZ, PT ;  /* 0x000000ff4e00720c */ /* 0x000fe40003fa5070 */
[----:B------:R-:W-:Y:S02]  /*6b00*/  ISETP.NE.U32.AND P3, PT, RZ, UR56, PT ;  /* 0x00000038ff007c0c */ /* 0x000fe4000bf65070 */
[----:B------:R-:W-:Y:S02]  /*6b10*/  PLOP3.LUT P2, PT, PT, PT, PT, 0x8, 0x80 ;  /* 0x000000000080781c */ /* 0x000fe40003f4e170 */
[----:B------:R-:W-:Y:S02]  /*6b20*/  ISETP.NE.AND.EX P5, PT, R79, RZ, PT, P5 ;  /* 0x000000ff4f00720c */ /* 0x000fe40003fa5350 */
[----:B------:R-:W-:Y:S03]  /*6b30*/  ISETP.NE.AND.EX P3, PT, RZ, UR57, PT, P3 ;  /* 0x00000039ff007c0c */ /* 0x000fe6000bf65330 */
[----:B------:R-:W-:Y:S01]  /*6b40*/  @!P4 PLOP3.LUT P2, PT, P1, PT, PT, 0x80, 0x8 ;  /* 0x000000000008c81c */ /* 0x000fe20000f4f070 */
[----:B------:R-:W-:Y:S01]  /*6b50*/  @!UPT UIADD3 URZ, UPT, UPT, URZ, URZ, URZ ;  /* 0x000000fffffff290 */ /* 0x000fe2000fffe0ff */
[----:B------:R-:W-:Y:S11]  /*6b60*/  @!P1 BRA `(.L_x_111) ;  /* 0x0000000000309947 */ /* 0x000ff60003800000 */
[----:B------:R-:W-:Y:S01]  /*6b70*/  ISETP.NE.U32.AND P0, PT, R80, RZ, PT ;  /* 0x000000ff5000720c */ /* 0x000fe20003f05070 */
[----:B------:R-:W2:Y:S01]  /*6b80*/  LDCU.64 UR4, c[0x0][0x358] ;  /* 0x00006b00ff0477ac */ /* 0x000ea20008000a00 */
[----:B------:R-:W-:Y:S02]  /*6b90*/  IMAD.MOV.U32 R84, RZ, RZ, 0x1 ;  /* 0x00000001ff547424 */ /* 0x000fe400078e00ff */
[----:B------:R-:W-:Y:S11]  /*6ba0*/  ISETP.NE.AND.EX P0, PT, R81, RZ, PT, P0 ;  /* 0x000000ff5100720c */ /* 0x000ff60003f05300 */
[----:B------:R-:W-:Y:S02]  /*6bb0*/  @!UPT UIADD3 URZ, UPT, UPT, URZ, URZ, URZ ;  /* 0x000000fffffff290 */ /* 0x000fe4000fffe0ff */
[----:B------:R-:W3:Y:S01]  /*6bc0*/  @P0 LDC.64 R2, c[0x0][0xc88] ;  /* 0x00032200ff020b82 */ /* 0x000ee20000000a00 */
[----:B-1----:R-:W-:Y:S04]  /*6bd0*/  @P0 IMAD R0, R82, UR36, RZ ;  /* 0x0000002452000c24 */ /* 0x002fe8000f8e02ff */
[----:B---3--:R-:W-:Y:S04]  /*6be0*/  @P0 IMAD.WIDE R2, R0, 0x4, R2 ;  /* 0x0000000400020825 */ /* 0x008fe800078e0202 */
[----:B------:R-:W-:Y:S01]  /*6bf0*/  HFMA2 R0, -RZ, RZ, 0, 5.9604644775390625e-08 ;  /* 0x00000001ff007431 */ /* 0x000fe200000001ff */
[----:B--2--5:R2:W5:Y:S04]  /*6c00*/  @P0 LDG.E R41, desc[UR4][R2.64] ;  /* 0x0000000402290981 */ /* 0x024568000c1e1900 */
[----:B------:R-:W-:Y:S01]  /*6c10*/  @!P0 PRMT R84, R0, 0x7610, R84 ;  /* 0x0000761000548816 */ /* 0x000fe20000000054 */
[----:B--2---:R-:W3:Y:S06]  /*6c20*/  @!P0 LDC R41, c[0x0][0xc80] ;  /* 0x00032000ff298b82 */ /* 0x004eec0000000800 */
.L_x_111:
[----:B------:R-:W-:Y:S05]  /*6c30*/  @!P5 BRA `(.L_x_112) ;  /* 0x000000000024d947 */ /* 0x000fea0003800000 */
[----:B------:R-:W-:Y:S01]  /*6c40*/  ISETP.NE.U32.AND P0, PT, R76, RZ, PT ;  /* 0x000000ff4c00720c */ /* 0x000fe20003f05070 */
[----:B------:R-:W2:Y:S03]  /*6c50*/  LDCU.64 UR4, c[0x0][0x358] ;  /* 0x00006b00ff0477ac */ /* 0x000ea60008000a00 */
[----:B------:R-:W-:Y:S11]  /*6c60*/  ISETP.NE.AND.EX P0, PT, R77, RZ, PT, P0 ;  /* 0x000000ff4d00720c */ /* 0x000ff60003f05300 */
[----:B------:R-:W-:Y:S02]  /*6c70*/  @!UPT UIADD3 URZ, UPT, UPT, URZ, URZ, URZ ;  /* 0x000000fffffff290 */ /* 0x000fe4000fffe0ff */
[----:B------:R-:W4:Y:S01]  /*6c80*/  @P0 LDC.64 R2, c[0x0][0xca8] ;  /* 0x00032a00ff020b82 */ /* 0x000f220000000a00 */
[----:B-1----:R-:W-:Y:S04]  /*6c90*/  @P0 IMAD R0, R78, UR36, RZ ;  /* 0x000000244e000c24 */ /* 0x002fe8000f8e02ff */
[----:B----4-:R-:W-:Y:S05]  /*6ca0*/  @P0 IMAD.WIDE R2, R0, 0x4, R2 ;  /* 0x0000000400020825 */ /* 0x010fea00078e0202 */
[----:B--2--5:R2:W5:Y:S02]  /*6cb0*/  @P0 LDG.E R38, desc[UR4][R2.64] ;  /* 0x0000000402260981 */ /* 0x024564000c1e1900 */
[----:B--2---:R-:W4:Y:S02]  /*6cc0*/  @!P0 LDC R38, c[0x0][0xca0] ;  /* 0x00032800ff268b82 */ /* 0x004f240000000800 */
.L_x_112:
[----:B---3-5:R-:W-:Y:S01]  /*6cd0*/  FSETP.NEU.AND P0, PT, R41, RZ, PT ;  /* 0x000000ff2900720b */ /* 0x028fe20003f0d000 */
[----:B------:R-:W-:Y:S01]  /*6ce0*/  BSSY B1, `(.L_x_113) ;  /* 0x0000038000017945 */ /* 0x000fe20003800000 */
[----:B------:R-:W-:Y:S01]  /*6cf0*/  SEL R3, RZ, 0xffffffff, P3 ;  /* 0xffffffffff037807 */ /* 0x000fe20001800000 */
[----:B------:R-:W-:Y:S01]  /*6d00*/  IMAD.MOV.U32 R47, RZ, RZ, 0x1 ;  /* 0x00000001ff2f7424 */ /* 0x000fe200078e00ff */
[----:B------:R-:W-:Y:S01]  /*6d10*/  @!P4 LOP3.LUT P3, RZ, R84, 0xff, RZ, 0xc0, !PT ;  /* 0x000000ff54ffc812 */ /* 0x000fe2000786c0ff */
[----:B------:R-:W-:Y:S01]  /*6d20*/  IMAD R39, R36, 0x80, R37 ;  /* 0x0000008024277824 */ /* 0x000fe200078e0225 */
[----:B------:R-:W-:Y:S01]  /*6d30*/  @!P4 SEL R2, RZ, 0xffffffff, P0 ;  /* 0xffffffffff02c807 */ /* 0x000fe20000000000 */
[----:B------:R-:W-:Y:S01]  /*6d40*/  IMAD R91, R98, -0x10, R96 ;  /* 0xfffffff0625b7824 */ /* 0x000fe200078e0260 */
[----:B------:R-:W-:Y:S01]  /*6d50*/  LOP3.LUT R94, R94, 0x1, RZ, 0x3c, !PT ;  /* 0x000000015e5e7812 */ /* 0x000fe200078e3cff */
[----:B------:R-:W-:Y:S01]  /*6d60*/  IMAD.MOV.U32 R46, RZ, RZ, RZ ;  /* 0x000000ffff2e7224 */ /* 0x000fe200078e00ff */
[----:B------:R-:W-:Y:S02]  /*6d70*/  @P2 SEL R2, R3, R2, !P3 ;  /* 0x0000000203022207 */ /* 0x000fe40005800000 */
[----:B------:R-:W-:Y:S02]  /*6d80*/  CS2R R74, SRZ ;  /* 0x00000000004a7805 */ /* 0x000fe4000001ff00 */
[----:B------:R-:W-:Y:S02]  /*6d90*/  LEA R101, R36, UR44, 0x3 ;  /* 0x0000002c24657c11 */ /* 0x000fe4000f8e18ff */
[----:B------:R-:W-:Y:S02]  /*6da0*/  CS2R R72, SRZ ;  /* 0x0000000000487805 */ /* 0x000fe4000001ff00 */
[----:B------:R-:W-:Y:S02]  /*6db0*/  @!P4 LOP3.LUT R2, R2, 0x1, RZ, 0xc0, !PT ;  /* 0x000000010202c812 */ /* 0x000fe400078ec0ff */
[----:B------:R-:W-:Y:S02]  /*6dc0*/  CS2R R66, SRZ ;  /* 0x0000000000427805 */ /* 0x000fe4000001ff00 */
[----:B-1----:R-:W-:Y:S02]  /*6dd0*/  SHF.L.U32 R0, R93, 0x1f, RZ ;  /* 0x0000001f5d007819 */ /* 0x002fe400000006ff */
[----:B------:R-:W-:Y:S02]  /*6de0*/  CS2R R64, SRZ ;  /* 0x0000000000407805 */ /* 0x000fe4000001ff00 */
[----:B------:R-:W-:Y:S02]  /*6df0*/  ISETP.NE.U32.OR P5, PT, R2, 0x1, P4 ;  /* 0x000000010200780c */ /* 0x000fe400027a5470 */
[----:B------:R-:W-:Y:S02]  /*6e00*/  CS2R R58, SRZ ;  /* 0x00000000003a7805 */ /* 0x000fe4000001ff00 */
[----:B------:R-:W-:Y:S02]  /*6e10*/  LOP3.LUT P4, R89, R84, 0xff, RZ, 0xc0, !PT ;  /* 0x000000ff54597812 */ /* 0x000fe4000788c0ff */
[----:B------:R-:W-:Y:S02]  /*6e20*/  CS2R R56, SRZ ;  /* 0x0000000000387805 */ /* 0x000fe4000001ff00 */
[----:B------:R-:W-:Y:S02]  /*6e30*/  SEL R2, RZ, 0xffffffff, P0 ;  /* 0xffffffffff027807 */ /* 0x000fe40000000000 */
[----:B------:R-:W-:Y:S02]  /*6e40*/  CS2R R50, SRZ ;  /* 0x0000000000327805 */ /* 0x000fe4000001ff00 */
[----:B------:R-:W-:Y:S02]  /*6e50*/  P2R R100, PR, RZ, 0x20 ;  /* 0x00000020ff647803 */ /* 0x000fe40000000000 */
[----:B------:R-:W-:Y:S02]  /*6e60*/  CS2R R48, SRZ ;  /* 0x0000000000307805 */ /* 0x000fe4000001ff00 */
[----:B------:R-:W-:Y:S04]  /*6e70*/  @P1 SEL R2, R3, R2, !P4 ;  /* 0x0000000203021207 */ /* 0x000fe80006000000 */
[----:B------:R-:W-:Y:S02]  /*6e80*/  LOP3.LUT R2, R2, 0x1, RZ, 0xc0, !PT ;  /* 0x0000000102027812 */ /* 0x000fe400078ec0ff */
[----:B------:R-:W-:Y:S02]  /*6e90*/  @P5 SHF.L.U32 R4, R94, 0x1f, RZ ;  /* 0x0000001f5e045819 */ /* 0x000fe400000006ff */
[----:B------:R-:W-:Y:S02]  /*6ea0*/  ISETP.NE.U32.AND P0, PT, R2, 0x1, PT ;  /* 0x000000010200780c */ /* 0x000fe40003f05070 */
[----:B------:R-:W1:Y:S02]  /*6eb0*/  @P5 SYNCS.PHASECHK.TRANS64.TRYWAIT P3, [UR44+0x70], R4 ;  /* 0x00007004ff0055a7 */ /* 0x000e64000806112c */
[----:B------:R-:W-:Y:S01]  /*6ec0*/  P2R R60, PR, RZ, 0x1 ;  /* 0x00000001ff3c7803 */ /* 0x000fe20000000000 */
[----:B------:R2:W3:Y:S01]  /*6ed0*/  SYNCS.PHASECHK.TRANS64.TRYWAIT P2, [R101+URZ+0xe0], R0 ;  /* 0x0000e000650075a7 */ /* 0x0004e200080411ff */
[----:B-1----:R-:W-:Y:S01]  /*6ee0*/  @P5 SEL R47, RZ, 0x1, !P3 ;  /* 0x00000001ff2f5807 */ /* 0x002fe20005800000 */
[----:B--2---:R-:W-:Y:S06]  /*6ef0*/  @!P5 BRA `(.L_x_114) ;  /* 0x000000000058d947 */ /* 0x004fec0003800000 */
[----:B------:R-:W-:Y:S01]  /*6f00*/  IMAD.MOV.U32 R75, RZ, RZ, RZ ;  /* 0x000000ffff4b7224 */ /* 0x000fe200078e00ff */
[----:B------:R-:W-:Y:S01]  /*6f10*/  ISETP.NE.AND P0, PT, R47, RZ, PT ;  /* 0x000000ff2f00720c */ /* 0x000fe20003f05270 */
[----:B------:R-:W-:Y:S01]  /*6f20*/  BSSY B0, `(.L_x_115) ;  /* 0x000000c000007945 */ /* 0x000fe20003800000 */
[----:B------:R-:W-:Y:S02]  /*6f30*/  CS2R R50, SRZ ;  /* 0x0000000000327805 */ /* 0x000fe4000001ff00 */
[----:B------:R-:W-:Y:S02]  /*6f40*/  CS2R R48, SRZ ;  /* 0x0000000000307805 */ /* 0x000fe4000001ff00 */
[----:B------:R-:W-:Y:S02]  /*6f50*/  CS2R R58, SRZ ;  /* 0x00000000003a7805 */ /* 0x000fe4000001ff00 */
[----:B------:R-:W-:Y:S02]  /*6f60*/  CS2R R56, SRZ ;  /* 0x0000000000387805 */ /* 0x000fe4000001ff00 */
[----:B------:R-:W-:Y:S02]  /*6f70*/  CS2R R66, SRZ ;  /* 0x0000000000427805 */ /* 0x000fe4000001ff00 */
[----:B------:R-:W-:Y:S02]  /*6f80*/  CS2R R64, SRZ ;  /* 0x0000000000407805 */ /* 0x000fe4000001ff00 */
[----:B------:R-:W-:Y:S01]  /*6f90*/  CS2R R72, SRZ ;  /* 0x0000000000487805 */ /* 0x000fe2000001ff00 */
[----:B------:R-:W-:Y:S06]  /*6fa0*/  @P0 BRA `(.L_x_116) ;  /* 0x00000000000c0947 */ /* 0x000fec0003800000 */
[----:B------:R-:W-:Y:S04]  /*6fb0*/  SHF.L.U32 R3, R94, 0x1f, RZ ;  /* 0x0000001f5e037819 */ /* 0x000fe800000006ff */
[----:B------:R-:W1:Y:S02]  /*6fc0*/  SYNCS.PHASECHK.TRANS64.TRYWAIT P0, [UR44+0x70], R3 ;  /* 0x00007003ff0075a7 */ /* 0x000e64000800112c */
[----:B-1----:R-:W-:Y:S05]  /*6fd0*/  @!P0 BRA `(.L_x_117) ;  /* 0x0000003c00e88947 */ /* 0x002fea0003800000 */
.L_x_116:
[----:B------:R-:W-:Y:S05]  /*6fe0*/  BSYNC B0 ;  /* 0x0000000000007941 */ /* 0x000fea0003800000 */
.L_x_115:
[----:B------:R-:W-:Y:S01]  /*6ff0*/  ISETP.NE.AND P0, PT, R60, RZ, PT ;  /* 0x000000ff3c00720c */ /* 0x000fe20003f05270 */
[----:B------:R-:W-:Y:S11]  /*7000*/  HFMA2 R46, -RZ, RZ, 0, 5.9604644775390625e-08 ;  /* 0x00000001ff2e7431 */ /* 0x000ff600000001ff */
[----:B------:R-:W-:Y:S01]  /*7010*/  @!UPT UIADD3 URZ, UPT, UPT, URZ, URZ, URZ ;  /* 0x000000fffffff290 */ /* 0x000fe2000fffe0ff */
[----:B------:R2:W1:Y:S04]  /*7020*/  @P0 LDS.128 R48, [R97] ;  /* 0x0000000061300984 */ /* 0x0004680000000c00 */
[----:B------:R2:W1:Y:S04]  /*7030*/  @P0 LDS.128 R56, [R96+0x10] ;  /* 0x0000100060380984 */ /* 0x0004680000000c00 */
[----:B------:R2:W1:Y:S04]  /*7040*/  @P0 LDS.128 R64, [R95+0x20] ;  /* 0x000020005f400984 */ /* 0x0004680000000c00 */
[----:B------:R2:W1:Y:S02]  /*7050*/  @P0 LDS.128 R72, [R91+0x30] ;  /* 0x000030005b480984 */ /* 0x0004640000000c00 */
.L_x_114:
[----:B------:R-:W-:Y:S05]  /*7060*/  BSYNC B1 ;  /* 0x0000000000017941 */ /* 0x000fea0003800000 */
.L_x_113:
[----:B-1----:R-:W-:Y:S04]  /*7070*/  SHF.R.U32.HI R2, RZ, 0x15, R39 ;  /* 0x00000015ff027819 */ /* 0x002fe80000011627 */
[----:B------:R-:W-:Y:S01]  /*7080*/  LOP3.LUT P0, RZ, R2, 0x3, R85, 0x48, !PT ;  /* 0x0000000302ff7812 */ /* 0x000fe20007804855 */
[----:B------:R-:W-:Y:S01]  /*7090*/  @!UPT UIADD3 URZ, UPT, UPT, URZ, URZ, URZ ;  /* 0x000000fffffff290 */ /* 0x000fe2000fffe0ff */
[----:B---3--:R-:W-:Y:S11]  /*70a0*/  @P2 BRA `(.L_x_118) ;  /* 0x0000000000082947 */ /* 0x008ff60003800000 */
[----:B------:R-:W1:Y:S02]  /*70b0*/  SYNCS.PHASECHK.TRANS64.TRYWAIT P1, [R101+URZ+0xe0], R0 ;  /* 0x0000e000650075a7 */ /* 0x000e6400080211ff */
[----:B-1----:R-:W-:Y:S05]  /*70c0*/  @!P1 BRA `(.L_x_119) ;  /* 0x0000003c00c49947 */ /* 0x002fea0003800000 */
.L_x_118:
[----:B------:R-:W-:Y:S05]  /*70d0*/  @!P0 BRA `(.L_x_120) ;  /* 0x0000000000408947 */ /* 0x000fea0003800000 */
[----:B------:R-:W3:Y:S01]  /*70e0*/  LDCU.64 UR8, c[0x4][0x70] ;  /* 0x01000e00ff0877ac */ /* 0x000ee20008000a00 */
[----:B------:R-:W-:Y:S01]  /*70f0*/  MOV R3, 0x0 ;  /* 0x0000000000037802 */ /* 0x000fe20000000f00 */
[----:B------:R-:W-:Y:S02]  /*7100*/  HFMA2 R12, -RZ, RZ, 0, 5.9604644775390625e-08 ;  /* 0x00000001ff0c7431 */ /* 0x000fe400000001ff */
[----:B------:R-:W-:Y:S02]  /*7110*/  IMAD.MOV.U32 R8, RZ, RZ, 0x192 ;  /* 0x00000192ff087424 */ /* 0x000fe400078e00ff */
[----:B------:R-:W-:Y:S01]  /*7120*/  IMAD.MOV.U32 R13, RZ, RZ, RZ ;  /* 0x000000ffff0d7224 */ /* 0x000fe200078e00ff */
[----:B------:R-:W5:Y:S01]  /*7130*/  LDCU.64 UR6, c[0x4][0x78] ;  /* 0x01000f00ff0677ac */ /* 0x000f620008000a00 */
[----:B------:R-:W1:Y:S01]  /*7140*/  LDC.64 R2, c[0x4][R3] ;  /* 0x0100000003027b82 */ /* 0x000e620000000a00 */
[----:B------:R-:W2:Y:S01]  /*7150*/  LDCU.64 UR4, c[0x4][0x10] ;  /* 0x01000200ff0477ac */ /* 0x000ea20008000a00 */
[----:B---3--:R-:W-:Y:S01]  /*7160*/  MOV R5, UR9 ;  /* 0x0000000900057c02 */ /* 0x008fe20008000f00 */
[----:B------:R-:W-:Y:S01]  /*7170*/  IMAD.U32 R4, RZ, RZ, UR8 ;  /* 0x00000008ff047e24 */ /* 0x000fe2000f8e00ff */
[----:B-----5:R-:W-:Y:S01]  /*7180*/  MOV R7, UR7 ;  /* 0x0000000700077c02 */ /* 0x020fe20008000f00 */
[----:B------:R-:W-:Y:S01]  /*7190*/  IMAD.U32 R6, RZ, RZ, UR6 ;  /* 0x00000006ff067e24 */ /* 0x000fe2000f8e00ff */
[----:B--2---:R-:W-:Y:S01]  /*71a0*/  MOV R11, UR5 ;  /* 0x00000005000b7c02 */ /* 0x004fe20008000f00 */
[----:B------:R-:W-:Y:S02]  /*71b0*/  IMAD.U32 R10, RZ, RZ, UR4 ;  /* 0x00000004ff0a7e24 */ /* 0x000fe4000f8e00ff */
[----:B------:R-:W-:Y:S07]  /*71c0*/  LEPC R20, `(.L_x_120) ;  /* 0x000000001014794e */ /* 0x000fee0000000000 */
[----:B-1--4-:R-:W-:Y:S05]  /*71d0*/  CALL.ABS.NOINC R2 ;  /* 0x0000000002007343 */ /* 0x012fea0003c00000 */
.L_x_120:
[C---:B------:R-:W-:Y:S01]  /*71e0*/  SHF.L.U32 R40, R48.reuse, 0x10, RZ ;  /* 0x0000001030287819 */ /* 0x040fe200000006ff */
[----:B------:R-:W-:Y:S05]  /*71f0*/  WARPSYNC.ALL ;  /* 0x0000000000007948 */ /* 0x000fea0003800000 */
[----:B------:R-:W-:Y:S01]  /*7200*/  R2UR UR4, R39 ;  /* 0x00000000270472ca */ /* 0x000fe200000e0000 */
[----:B------:R-:W-:Y:S01]  /*7210*/  BSSY.RECONVERGENT B0, `(.L_x_121) ;  /* 0x0000088000007945 */ /* 0x000fe20003800200 */
[----:B------:R-:W-:Y:S02]  /*7220*/  LOP3.LUT R43, R48, 0xffff0000, RZ, 0xc0, !PT ;  /* 0xffff0000302b7812 */ /* 0x000fe400078ec0ff */
[----:B------:R-:W-:Y:S02]  /*7230*/  SHF.L.U32 R42, R49, 0x10, RZ ;  /* 0x00000010312a7819 */ /* 0x000fe400000006ff */
[----:B------:R-:W-:Y:S02]  /*7240*/  SHF.L.U32 R45, R51, 0x10, RZ ;  /* 0x00000010332d7819 */ /* 0x000fe400000006ff */
[----:B------:R-:W-:Y:S02]  /*7250*/  LOP3.LUT R44, R75, 0xffff0000, RZ, 0xc0, !PT ;  /* 0xffff00004b2c7812 */ /* 0x000fe400078ec0ff */
[----:B------:R-:W-:Y:S03]  /*7260*/  ISETP.NE.AND P0, PT, R99, RZ, PT ;  /* 0x000000ff6300720c */ /* 0x000fe60003f05270 */
[----:B------:R-:W1:Y:S02]  /*7270*/  LDTM.x32 R4, tmem[UR4] ;  /* 0x00000004000479ee */ /* 0x000e6400082c0000 */
[C---:B-1--4-:R-:W-:Y:S01]  /*7280*/  FMUL R0, R38.reuse, R4 ;  /* 0x0000000426007220 */ /* 0x052fe20000400000 */
[C---:B------:R-:W-:Y:S01]  /*7290*/  FMUL R2, R38.reuse, R5 ;  /* 0x0000000526027220 */ /* 0x040fe20000400000 */
[C---:B------:R-:W-:Y:S01]  /*72a0*/  FMUL R3, R38.reuse, R6 ;  /* 0x0000000626037220 */ /* 0x040fe20000400000 */
[----:B------:R-:W-:Y:S01]  /*72b0*/  FMUL R7, R38, R7 ;  /* 0x0000000726077220 */ /* 0x000fe20000400000 */
[----:B------:R-:W-:Y:S01]  /*72c0*/  FFMA R0, R41, R40, R0 ;  /* 0x0000002829007223 */ /* 0x000fe20000000000 */
[----:B------:R-:W-:Y:S01]  /*72d0*/  LOP3.LUT R40, R49, 0xffff0000, RZ, 0xc0, !PT ;  /* 0xffff000031287812 */ /* 0x000fe200078ec0ff */
[C---:B------:R-:W-:Y:S01]  /*72e0*/  FFMA R2, R41.reuse, R43, R2 ;  /* 0x0000002b29027223 */ /* 0x040fe20000000002 */
[C---:B------:R-:W-:Y:S01]  /*72f0*/  SHF.L.U32 R43, R50.reuse, 0x10, RZ ;  /* 0x00000010322b7819 */ /* 0x040fe200000006ff */
[C---:B------:R-:W-:Y:S01]  /*7300*/  FFMA R3, R41.reuse, R42, R3 ;  /* 0x0000002a29037223 */ /* 0x040fe20000000003 */
[----:B------:R-:W-:Y:S01]  /*7310*/  LOP3.LUT R42, R50, 0xffff0000, RZ, 0xc0, !PT ;  /* 0xffff0000322a7812 */ /* 0x000fe200078ec0ff */
[----:B------:R-:W-:Y:S01]  /*7320*/  FMUL R4, R38, R8 ;  /* 0x0000000826047220 */ /* 0x000fe20000400000 */
[----:B------:R-:W-:Y:S01]  /*7330*/  F2FP.BF16.F32.PACK_AB R52, R2, R0 ;  /* 0x000000000234723e */ /* 0x000fe200000010ff */
[----:B------:R-:W-:Y:S01]  /*7340*/  FFMA R7, R41, R40, R7 ;  /* 0x0000002829077223 */ /* 0x000fe20000000007 */
[----:B------:R-:W-:Y:S01]  /*7350*/  LOP3.LUT R40, R51, 0xffff0000, RZ, 0xc0, !PT ;  /* 0xffff000033287812 */ /* 0x000fe200078ec0ff */
[C---:B------:R-:W-:Y:S01]  /*7360*/  FMUL R5, R38.reuse, R9 ;  /* 0x0000000926057220 */ /* 0x040fe20000400000 */
[C---:B------:R-:W-:Y:S01]  /*7370*/  FMUL R6, R38.reuse, R10 ;  /* 0x0000000a26067220 */ /* 0x040fe20000400000 */
[----:B------:R-:W-:Y:S01]  /*7380*/  FMUL R11, R38, R11 ;  /* 0x0000000b260b7220 */ /* 0x000fe20000400000 */
[----:B------:R-:W-:Y:S01]  /*7390*/  F2FP.BF16.F32.PACK_AB R53, R7, R3 ;  /* 0x000000030735723e */ /* 0x000fe200000010ff */
[C---:B------:R-:W-:Y:S01]  /*73a0*/  FFMA R4, R41.reuse, R43, R4 ;  /* 0x0000002b29047223 */ /* 0x040fe20000000004 */
[C---:B------:R-:W-:Y:S01]  /*73b0*/  SHF.L.U32 R43, R56.reuse, 0x10, RZ ;  /* 0x00000010382b7819 */ /* 0x040fe200000006ff */
[----:B------:R-:W-:Y:S01]  /*73c0*/  FFMA R5, R41, R42, R5 ;  /* 0x0000002a29057223 */ /* 0x000fe20000000005 */
[----:B------:R-:W-:Y:S01]  /*73d0*/  LOP3.LUT R42, R57, 0xffff0000, RZ, 0xc0, !PT ;  /* 0xffff0000392a7812 */ /* 0x000fe200078ec0ff */
[----:B------:R-:W-:Y:S01]  /*73e0*/  FFMA R6, R41, R45, R6 ;  /* 0x0000002d29067223 */ /* 0x000fe20000000006 */
[----:B------:R-:W-:Y:S01]  /*73f0*/  SHF.L.U32 R45, R57, 0x10, RZ ;  /* 0x00000010392d7819 */ /* 0x000fe200000006ff */
[----:B------:R-:W-:Y:S01]  /*7400*/  FFMA R11, R41, R40, R11 ;  /* 0x00000028290b7223 */ /* 0x000fe2000000000b */
[----:B------:R-:W-:Y:S01]  /*7410*/  LOP3.LUT R40, R56, 0xffff0000, RZ, 0xc0, !PT ;  /* 0xffff000038287812 */ /* 0x000fe200078ec0ff */
[C---:B------:R-:W-:Y:S01]  /*7420*/  FMUL R8, R38.reuse, R12 ;  /* 0x0000000c26087220 */ /* 0x040fe20000400000 */
[----:B------:R-:W-:Y:S01]  /*7430*/  F2FP.BF16.F32.PACK_AB R54, R5, R4 ;  /* 0x000000040536723e */ /* 0x000fe200000010ff */
[C---:B------:R-:W-:Y:S01]  /*7440*/  FMUL R9, R38.reuse, R13 ;  /* 0x0000000d26097220 */ /* 0x040fe20000400000 */
[----:B------:R-:W-:Y:S01]  /*7450*/  F2FP.BF16.F32.PACK_AB R55, R11, R6 ;  /* 0x000000060b37723e */ /* 0x000fe200000010ff */
[C---:B------:R-:W-:Y:S01]  /*7460*/  FMUL R10, R38.reuse, R14 ;  /* 0x0000000e260a7220 */ /* 0x040fe20000400000 */
[----:B------:R-:W-:Y:S01]  /*7470*/  FMUL R15, R38, R15 ;  /* 0x0000000f260f7220 */ /* 0x000fe20000400000 */
[----:B------:R-:W-:Y:S01]  /*7480*/  FFMA R8, R41, R43, R8 ;  /* 0x0000002b29087223 */ /* 0x000fe20000000008 */
[----:B------:R-:W-:Y:S01]  /*7490*/  SHF.L.U32 R43, R59, 0x10, RZ ;  /* 0x000000103b2b7819 */ /* 0x000fe200000006ff */
[C---:B------:R-:W-:Y:S01]  /*74a0*/  FFMA R9, R41.reuse, R40, R9 ;  /* 0x0000002829097223 */ /* 0x040fe20000000009 */
[C---:B------:R-:W-:Y:S01]  /*74b0*/  SHF.L.U32 R40, R58.reuse, 0x10, RZ ;  /* 0x000000103a287819 */ /* 0x040fe200000006ff */
        /* <DEDUP_REMOVED lines=8> */
[----:B------:R-:W-:Y:S01]  /*7540*/  FMUL R14, R38, R18 ;  /* 0x00000012260e7220 */ /* 0x000fe20000400000 */
[----:B------:R-:W-:Y:S01]  /*7550*/  FFMA R12, R41, R40, R12 ;  /* 0x00000028290c7223 */ /* 0x000fe2000000000c */
[----:B------:R-:W-:Y:S01]  /*7560*/  LOP3.LUT R40, R59, 0xffff0000, RZ, 0xc0, !PT ;  /* 0xffff00003b287812 */ /* 0x000fe200078ec0ff */
[C---:B------:R-:W-:Y:S01]  /*7570*/  FFMA R13, R41.reuse, R42, R13 ;  /* 0x0000002a290d7223 */ /* 0x040fe2000000000d */
[----:B------:R-:W-:Y:S01]  /*7580*/  LOP3.LUT R42, R64, 0xffff0000, RZ, 0xc0, !PT ;  /* 0xffff0000402a7812 */ /* 0x000fe200078ec0ff */
[----:B------:R-:W-:Y:S01]  /*7590*/  FMUL R19, R38, R19 ;  /* 0x0000001326137220 */ /* 0x000fe20000400000 */
[----:B------:R-:W-:Y:S01]  /*75a0*/  FFMA R14, R41, R43, R14 ;  /* 0x0000002b290e7223 */ /* 0x000fe2000000000e */
[----:B------:R-:W-:Y:S01]  /*75b0*/  SHF.L.U32 R43, R64, 0x10, RZ ;  /* 0x00000010402b7819 */ /* 0x000fe200000006ff */
[----:B------:R1:W-:Y:S01]  /*75c0*/  STS.128 [R97], R52 ;  /* 0x0000003461007388 */ /* 0x0003e20000000c00 */
[----:B------:R-:W-:Y:S01]  /*75d0*/  F2FP.BF16.F32.PACK_AB R70, R13, R12 ;  /* 0x0000000c0d46723e */ /* 0x000fe200000010ff */
[C---:B------:R-:W-:Y:S01]  /*75e0*/  FMUL R16, R38.reuse, R20 ;  /* 0x0000001426107220 */ /* 0x040fe20000400000 */
        /* <DEDUP_REMOVED lines=8> */
[C---:B------:R-:W-:Y:S01]  /*7670*/  FFMA R17, R41.reuse, R42, R17 ;  /* 0x0000002a29117223 */ /* 0x040fe20000000011 */
[----:B------:R-:W-:Y:S01]  /*7680*/  FFMA R18, R41, R45, R18 ;  /* 0x0000002d29127223 */ /* 0x000fe20000000012 */
[----:B------:R1:W-:Y:S01]  /*7690*/  STS.128 [R96+0x10], R68 ;  /* 0x0000104460007388 */ /* 0x0003e20000000c00 */
[----:B------:R-:W-:Y:S01]  /*76a0*/  SHF.L.U32 R45, R67, 0x10, RZ ;  /* 0x00000010432d7819 */ /* 0x000fe200000006ff */
[----:B------:R-:W-:Y:S01]  /*76b0*/  FFMA R23, R41, R40, R23 ;  /* 0x0000002829177223 */ /* 0x000fe20000000017 */
[----:B------:R-:W-:Y:S01]  /*76c0*/  LOP3.LUT R40, R66, 0xffff0000, RZ, 0xc0, !PT ;  /* 0xffff000042287812 */ /* 0x000fe200078ec0ff */
[C---:B------:R-:W-:Y:S01]  /*76d0*/  FMUL R20, R38.reuse, R24 ;  /* 0x0000001826147220 */ /* 0x040fe20000400000 */
[----:B------:R-:W-:Y:S01]  /*76e0*/  LOP3.LUT R42, R67, 0xffff0000, RZ, 0xc0, !PT ;  /* 0xffff0000432a7812 */ /* 0x000fe200078ec0ff */
[C---:B------:R-:W-:Y:S01]  /*76f0*/  FMUL R21, R38.reuse, R25 ;  /* 0x0000001926157220 */ /* 0x040fe20000400000 */
[----:B------:R-:W-:Y:S01]  /*7700*/  F2FP.BF16.F32.PACK_AB R104, R17, R16 ;  /* 0x000000101168723e */ /* 0x000fe200000010ff */
[C---:B------:R-:W-:Y:S01]  /*7710*/  FMUL R22, R38.reuse, R26 ;  /* 0x0000001a26167220 */ /* 0x040fe20000400000 */
[----:B------:R-:W-:Y:S01]  /*7720*/  FMUL R27, R38, R27 ;  /* 0x0000001b261b7220 */ /* 0x000fe20000400000 */
[C---:B------:R-:W-:Y:S01]  /*7730*/  FFMA R20, R41.reuse, R43, R20 ;  /* 0x0000002b29147223 */ /* 0x040fe20000000014 */
[C---:B------:R-:W-:Y:S01]  /*7740*/  FFMA R21, R41.reuse, R40, R21 ;  /* 0x0000002829157223 */ /* 0x040fe20000000015 */
[C---:B------:R-:W-:Y:S01]  /*7750*/  FFMA R22, R41.reuse, R45, R22 ;  /* 0x0000002d29167223 */ /* 0x040fe20000000016 */
[----:B------:R-:W-:Y:S01]  /*7760*/  FFMA R27, R41, R42, R27 ;  /* 0x0000002a291b7223 */ /* 0x000fe2000000001b */
[----:B------:R-:W-:Y:S01]  /*7770*/  SHF.L.U32 R40, R72, 0x10, RZ ;  /* 0x0000001048287819 */ /* 0x000fe200000006ff */
[----:B------:R-:W-:Y:S01]  /*7780*/  FMUL R24, R38, R28 ;  /* 0x0000001c26187220 */ /* 0x000fe20000400000 */
[----:B------:R-:W-:Y:S01]  /*7790*/  LOP3.LUT R42, R72, 0xffff0000, RZ, 0xc0, !PT ;  /* 0xffff0000482a7812 */ /* 0x000fe200078ec0ff */
[C---:B------:R-:W-:Y:S01]  /*77a0*/  FMUL R25, R38.reuse, R29 ;  /* 0x0000001d26197220 */ /* 0x040fe20000400000 */
[----:B------:R-:W-:Y:S01]  /*77b0*/  SHF.L.U32 R43, R73, 0x10, RZ ;  /* 0x00000010492b7819 */ /* 0x000fe200000006ff */
[C---:B------:R-:W-:Y:S01]  /*77c0*/  FMUL R26, R38.reuse, R30 ;  /* 0x0000001e261a7220 */ /* 0x040fe20000400000 */
[C---:B------:R-:W-:Y:S01]  /*77d0*/  FFMA R24, R41.reuse, R40, R24 ;  /* 0x0000002829187223 */ /* 0x040fe20000000018 */
[----:B------:R-:W-:Y:S01]  /*77e0*/  FFMA R25, R41, R42, R25 ;  /* 0x0000002a29197223 */ /* 0x000fe20000000019 */
[----:B------:R-:W-:Y:S01]  /*77f0*/  LOP3.LUT R40, R73, 0xffff0000, RZ, 0xc0, !PT ;  /* 0xffff000049287812 */ /* 0x000fe200078ec0ff */
[----:B------:R-:W-:Y:S01]  /*7800*/  FFMA R26, R41, R43, R26 ;  /* 0x0000002b291a7223 */ /* 0x000fe2000000001a */
[----:B------:R-:W-:Y:S01]  /*7810*/  FMUL R31, R38, R31 ;  /* 0x0000001f261f7220 */ /* 0x000fe20000400000 */
[----:B------:R-:W-:Y:S01]  /*7820*/  SHF.L.U32 R43, R74, 0x10, RZ ;  /* 0x000000104a2b7819 */ /* 0x000fe200000006ff */
[----:B------:R-:W-:Y:S01]  /*7830*/  FMUL R28, R38, R32 ;  /* 0x00000020261c7220 */ /* 0x000fe20000400000 */
[----:B------:R-:W-:Y:S01]  /*7840*/  LOP3.LUT R42, R74, 0xffff0000, RZ, 0xc0, !PT ;  /* 0xffff00004a2a7812 */ /* 0x000fe200078ec0ff */
[C---:B------:R-:W-:Y:S01]  /*7850*/  FMUL R29, R38.reuse, R33 ;  /* 0x00000021261d7220 */ /* 0x040fe20000400000 */
[----:B------:R-:W-:Y:S01]  /*7860*/  SHF.L.U32 R45, R75, 0x10, RZ ;  /* 0x000000104b2d7819 */ /* 0x000fe200000006ff */
[C---:B------:R-:W-:Y:S01]  /*7870*/  FMUL R30, R38.reuse, R34 ;  /* 0x00000022261e7220 */ /* 0x040fe20000400000 */
[----:B------:R-:W-:Y:S01]  /*7880*/  FFMA R31, R41, R40, R31 ;  /* 0x00000028291f7223 */ /* 0x000fe2000000001f */
[----:B------:R-:W-:Y:S01]  /*7890*/  FMUL R35, R38, R35 ;  /* 0x0000002326237220 */ /* 0x000fe20000400000 */
[----:B------:R-:W-:Y:S01]  /*78a0*/  F2FP.BF16.F32.PACK_AB R105, R23, R18 ;  /* 0x000000121769723e */ /* 0x000fe200000010ff */
[----:B------:R-:W-:Y:S01]  /*78b0*/  FFMA R28, R41, R43, R28 ;  /* 0x0000002b291c7223 */ /* 0x000fe2000000001c */
[----:B------:R-:W-:Y:S01]  /*78c0*/  F2FP.BF16.F32.PACK_AB R106, R21, R20 ;  /* 0x00000014156a723e */ /* 0x000fe200000010ff */
[----:B------:R-:W-:Y:S01]  /*78d0*/  FFMA R29, R41, R42, R29 ;  /* 0x0000002a291d7223 */ /* 0x000fe2000000001d */
[----:B------:R-:W-:Y:S01]  /*78e0*/  F2FP.BF16.F32.PACK_AB R107, R27, R22 ;  /* 0x000000161b6b723e */ /* 0x000fe200000010ff */
[C---:B------:R-:W-:Y:S01]  /*78f0*/  FFMA R30, R41.reuse, R45, R30 ;  /* 0x0000002d291e7223 */ /* 0x040fe2000000001e */
[----:B------:R-:W-:Y:S01]  /*7900*/  FFMA R35, R41, R44, R35 ;  /* 0x0000002c29237223 */ /* 0x000fe20000000023 */
[----:B------:R-:W-:Y:S02]  /*7910*/  F2FP.BF16.F32.PACK_AB R108, R25, R24 ;  /* 0x00000018196c723e */ /* 0x000fe400000010ff */
[----:B------:R1:W-:Y:S01]  /*7920*/  STS.128 [R95+0x20], R104 ;  /* 0x000020685f007388 */ /* 0x0003e20000000c00 */
[----:B------:R-:W-:Y:S02]  /*7930*/  F2FP.BF16.F32.PACK_AB R109, R31, R26 ;  /* 0x0000001a1f6d723e */ /* 0x000fe400000010ff */
[----:B------:R-:W-:Y:S02]  /*7940*/  F2FP.BF16.F32.PACK_AB R110, R29, R28 ;  /* 0x0000001c1d6e723e */ /* 0x000fe400000010ff */
[----:B------:R-:W-:Y:S05]  /*7950*/  F2FP.BF16.F32.PACK_AB R111, R35, R30 ;  /* 0x0000001e236f723e */ /* 0x000fea00000010ff */
[----:B------:R1:W-:Y:S01]  /*7960*/  STS.128 [R91+0x30], R108 ;  /* 0x0000306c5b007388 */ /* 0x0003e20000000c00 */
[----:B------:R-:W-:Y:S01]  /*7970*/  @!PT LDS RZ, [RZ] ;  /* 0x00000000fffff984 */ /* 0x000fe20000000800 */
[----:B------:R-:W-:Y:S01]  /*7980*/  @!PT LDS RZ, [RZ] ;  /* 0x00000000fffff984 */ /* 0x000fe20000000800 */
[----:B------:R-:W-:Y:S01]  /*7990*/  @!PT LDS RZ, [RZ] ;  /* 0x00000000fffff984 */ /* 0x000fe20000000800 */
[----:B------:R-:W-:Y:S01]  /*79a0*/  @!PT LDS RZ, [RZ] ;  /* 0x00000000fffff984 */ /* 0x000fe20000000800 */
[----:B------:R3:W-:Y:S07]  /*79b0*/  MEMBAR.ALL.CTA ;  /* 0x0000000000007992 */ /* 0x0007ee0000008000 */
[----:B---3--:R-:W3:Y:S02]  /*79c0*/  FENCE.VIEW.ASYNC.S ;  /* 0x00000000000073c6 */ /* 0x008ee40000000000 */
[----:B---3--:R-:W-:Y:S06]  /*79d0*/  BAR.SYNC.DEFER_BLOCKING 0x1, 0x80 ;  /* 0x0042000000007b1d */ /* 0x008fec0000010000 */
[----:B------:R-:W-:Y:S05]  /*79e0*/  @P0 BRA `(.L_x_122) ;  /* 0x0000000000280947 */ /* 0x000fea0003800000 */
[----:B------:R-:W3:Y:S01]  /*79f0*/  LDCU.64 UR6, c[0x0][0x348] ;  /* 0x00006900ff0677ac */ /* 0x000ee20008000a00 */
[----:B------:R-:W-:Y:S01]  /*7a00*/  UIADD3 UR4, UPT, UPT, UR44, 0x200, URZ ;  /* 0x000002002c047890 */ /* 0x000fe2000fffe0ff */
[----:B------:R-:W-:Y:S05]  /*7a10*/  UMOV UR51, UR36 ;  /* 0x0000002400337c82 */ /* 0x000fea0008000000 */
[----:B------:R-:W-:Y:S04]  /*7a20*/  MOV R88, UR4 ;  /* 0x0000000400587c02 */ /* 0x000fe80008000f00 */
[----:B------:R-:W-:Y:S01]  /*7a30*/  R2UR UR48, R88 ;  /* 0x00000000583072ca */ /* 0x000fe200000e0000 */
[----:B---3--:R-:W-:Y:S04]  /*7a40*/  UIADD3 UR4, UP0, UPT, UR6, 0xa80, URZ ;  /* 0x00000a8006047890 */ /* 0x008fe8000ff1e0ff */
[----:B------:R-:W-:Y:S09]  /*7a50*/  UIADD3.X UR5, UPT, UPT, URZ, UR7, URZ, UP0, !UPT ;  /* 0x00000007ff057290 */ /* 0x000ff200087fe4ff */
[----:B------:R3:W-:Y:S01]  /*7a60*/  UTMASTG.3D [UR48], [UR4] ;  /* 0x00000030040073b5 */ /* 0x0007e20008010000 */
[----:B------:R0:W-:Y:S01]  /*7a70*/  UTMACMDFLUSH ;  /* 0x00000000000079b7 */ /* 0x0001e20000000000 */
[----:B---3--:R-:W-:Y:S04]  /*7a80*/  DEPBAR.LE SB0, 0x1 ;  /* 0x000080400000791a */ /* 0x008fe80000000000 */
.L_x_122:
[----:B------:R-:W-:Y:S05]  /*7a90*/  BSYNC.RECONVERGENT B0 ;  /* 0x0000000000007941 */ /* 0x000fea0003800200 */
.L_x_121:
[----:B------:R-:W-:Y:S01]  /*7aa0*/  BAR.SYNC.DEFER_BLOCKING 0x1, 0x80 ;  /* 0x0042000000007b1d */ /* 0x000fe20000010000 */
[----:B------:R-:W-:Y:S01]  /*7ab0*/  ISETP.NE.AND P1, PT, R100, RZ, PT ;  /* 0x000000ff6400720c */ /* 0x000fe20003f25270 */
[----:B------:R-:W-:Y:S01]  /*7ac0*/  UISETP.NE.AND UP0, UPT, UR47, URZ, UPT ;  /* 0x000000ff2f00728c */ /* 0x000fe2000bf05270 */
[----:B------:R-:W-:Y:S11]  /*7ad0*/  LEA R3, R46, UR44, 0x3 ;  /* 0x0000002c2e037c11 */ /* 0x000ff6000f8e18ff */
[----:B------:R-:W-:Y:S01]  /*7ae0*/  @P1 SHF.L.U32 R2, R94, 0x1f, RZ ;  /* 0x0000001f5e021819 */ /* 0x000fe200000006ff */
[----:B------:R-:W-:Y:S06]  /*7af0*/  BRA.U !UP0, `(.L_x_123) ;  /* 0x0000000108247547 */ /* 0x000fec000b800000 */
[----:B------:R-:W-:Y:S01]  /*7b00*/  IMAD.U32 R5, RZ, RZ, UR46 ;  /* 0x0000002eff057e24 */ /* 0x000fe2000f8e00ff */
[----:B------:R-:W-:Y:S01]  /*7b10*/  MOV R0, UR60 ;  /* 0x0000003c00007c02 */ /* 0x000fe20008000f00 */
[----:B------:R-:W-:Y:S03]  /*7b20*/  UIADD3 UR4, UPT, UPT, UR46, 0x1, URZ ;  /* 0x000000012e047890 */ /* 0x000fe6000fffe0ff */
[----:B------:R-:W-:Y:S01]  /*7b30*/  @P1 LEA R5, R5, UR44, 0x3 ;  /* 0x0000002c05051c11 */ /* 0x000fe2000f8e18ff */
[----:B------:R-:W-:Y:S04]  /*7b40*/  UISETP.NE.AND UP0, UPT, UR4, 0x4, UPT ;  /* 0x000000040400788c */ /* 0x000fe8000bf05270 */
[----:B------:R-:W-:Y:S01]  /*7b50*/  @P1 VIADD R5, R5, 0x90 ;  /* 0x0000009005051836 */ /* 0x000fe20000000000 */
[----:B------:R-:W-:Y:S04]  /*7b60*/  USEL UR46, UR4, URZ, UP0 ;  /* 0x000000ff042e7287 */ /* 0x000fe80008000000 */
[----:B------:R-:W-:Y:S04]  /*7b70*/  @P1 PRMT R0, R0, 0x654, R5 ;  /* 0x0000065400001816 */ /* 0x000fe80000000005 */
[----:B------:R3:W-:Y:S04]  /*7b80*/  @P1 SYNCS.ARRIVE.TRANS64.RED.A1T0 RZ, [R0+URZ], RZ ;  /* 0x000000ff00ff19a7 */ /* 0x0007e800081004ff */
.L_x_123:
[----:B------:R-:W4:Y:S01]  /*7b90*/  @P1 SYNCS.PHASECHK.TRANS64.TRYWAIT P0, [R3+URZ+0x70], R2 ;  /* 0x00007002030015a7 */ /* 0x000f2200080011ff */
[----:B------:R-:W-:Y:S01]  /*7ba0*/  BSSY B1, `(.L_x_124) ;  /* 0x0000016000017945 */ /* 0x000fe20003800000 */
[----:B----4-:R-:W-:Y:S03]  /*7bb0*/  @P1 SEL R47, RZ, 0x1, !P0 ;  /* 0x00000001ff2f1807 */ /* 0x010fe60004000000 */
[----:B------:R-:W-:Y:S05]  /*7bc0*/  @!P1 BRA `(.L_x_125) ;  /* 0x00000000004c9947 */ /* 0x000fea0003800000 */
[----:B------:R-:W-:Y:S01]  /*7bd0*/  ISETP.NE.AND P0, PT, R47, RZ, PT ;  /* 0x000000ff2f00720c */ /* 0x000fe20003f05270 */
[----:B------:R-:W-:Y:S01]  /*7be0*/  BSSY B0, `(.L_x_126) ;  /* 0x000000b000007945 */ /* 0x000fe20003800000 */
[----:B------:R-:W-:Y:S11]  /*7bf0*/  ISETP.NE.AND P1, PT, R60, RZ, PT ;  /* 0x000000ff3c00720c */ /* 0x000ff60003f25270 */
[----:B------:R-:W-:Y:S02]  /*7c00*/  @!UPT UIADD3 URZ, UPT, UPT, URZ, URZ, URZ ;  /* 0x000000fffffff290 */ /* 0x000fe4000fffe0ff */
[C---:B------:R-:W-:Y:S01]  /*7c10*/  @P1 IMAD R6, R46.reuse, 0x2000, R97 ;  /* 0x000020002e061824 */ /* 0x040fe200078e0261 */
[C---:B------:R-:W-:Y:S01]  /*7c20*/  @P1 LEA R4, R46.reuse, R95, 0xd ;  /* 0x0000005f2e041211 */ /* 0x040fe200078e68ff */
[C---:B------:R-:W-:Y:S02]  /*7c30*/  @P1 IMAD R5, R46.reuse, 0x2000, R96 ;  /* 0x000020002e051824 */ /* 0x040fe400078e0260 */
[----:B------:R-:W-:Y:S01]  /*7c40*/  @P1 IMAD R2, R46, 0x2000, R91 ;  /* 0x000020002e021824 */ /* 0x000fe200078e025b */
[----:B------:R-:W-:Y:S06]  /*7c50*/  @P0 BRA `(.L_x_127) ;  /* 0x00000000000c0947 */ /* 0x000fec0003800000 */
[----:B---3--:R-:W-:Y:S04]  /*7c60*/  SHF.L.U32 R0, R94, 0x1f, RZ ;  /* 0x0000001f5e007819 */ /* 0x008fe800000006ff */
[----:B------:R-:W3:Y:S02]  /*7c70*/  SYNCS.PHASECHK.TRANS64.TRYWAIT P0, [R3+URZ+0x70], R0 ;  /* 0x00007000030075a7 */ /* 0x000ee400080011ff */
[----:B---3--:R-:W-:Y:S05]  /*7c80*/  @!P0 BRA `(.L_x_128) ;  /* 0x0000003000e88947 */ /* 0x008fea0003800000 */
.L_x_127:
[----:B------:R-:W-:Y:S05]  /*7c90*/  BSYNC B0 ;  /* 0x0000000000007941 */ /* 0x000fea0003800000 */
.L_x_126:
[----:B------:R-:W-:Y:S02]  /*7ca0*/  ISETP.NE.AND P0, PT, R60, RZ, PT ;  /* 0x000000ff3c00720c */ /* 0x000fe40003f05270 */
[----:B------:R-:W-:Y:S11]  /*7cb0*/  IADD3 R46, PT, PT, R46, 0x1, RZ ;  /* 0x000000012e2e7810 */ /* 0x000ff60007ffe0ff */
[----:B------:R4:W1:Y:S04]  /*7cc0*/  @P0 LDS.128 R48, [R6] ;  /* 0x0000000006300984 */ /* 0x0008680000000c00 */
[----:B------:R4:W1:Y:S04]  /*7cd0*/  @P0 LDS.128 R56, [R5+0x10] ;  /* 0x0000100005380984 */ /* 0x0008680000000c00 */
[----:B------:R4:W1:Y:S04]  /*7ce0*/  @P0 LDS.128 R64, [R4+0x20] ;  /* 0x0000200004400984 */ /* 0x0008680000000c00 */
[----:B------:R4:W1:Y:S02]  /*7cf0*/  @P0 LDS.128 R72, [R2+0x30] ;  /* 0x0000300002480984 */ /* 0x0008640000000c00 */
.L_x_125:
[----:B------:R-:W-:Y:S05]  /*7d00*/  BSYNC B1 ;  /* 0x0000000000017941 */ /* 0x000fea0003800000 */
.L_x_124:
[----:B---3--:R-:W-:Y:S05]  /*7d10*/  VIADD R0, R39, 0x20 ;  /* 0x0000002027007836 */ /* 0x008fea0000000000 */
[----:B------:R-:W-:Y:S04]  /*7d20*/  SHF.R.U32.HI R0, RZ, 0x15, R0 ;  /* 0x00000015ff007819 */ /* 0x000fe80000011600 */
[----:B------:R-:W-:Y:S11]  /*7d30*/  LOP3.LUT P0, RZ, R0, 0x3, R85, 0x48, !PT ;  /* 0x0000000300ff7812 */ /* 0x000ff60007804855 */
[----:B------:R-:W-:Y:S02]  /*7d40*/  @!UPT UIADD3 URZ, UPT, UPT, URZ, URZ, URZ ;  /* 0x000000fffffff290 */ /* 0x000fe4000fffe0ff */
[----:B------:R-:W-:Y:S05]  /*7d50*/  @!P0 BRA `(.L_x_129) ;  /* 0x0000000000408947 */ /* 0x000fea0003800000 */
[----:B------:R-:W3:Y:S01]  /*7d60*/  LDCU.64 UR8, c[0x4][0x70] ;  /* 0x01000e00ff0877ac */ /* 0x000ee20008000a00 */
[----:B------:R-:W-:Y:S01]  /*7d70*/  MOV R3, 0x0 ;  /* 0x0000000000037802 */ /* 0x000fe20000000f00 */
[----:B------:R-:W-:Y:S02]  /*7d80*/  HFMA2 R12, -RZ, RZ, 0, 5.9604644775390625e-08 ;  /* 0x00000001ff0c7431 */ /* 0x000fe400000001ff */
[----:B------:R-:W-:Y:S02]  /*7d90*/  IMAD.MOV.U32 R8, RZ, RZ, 0x192 ;  /* 0x00000192ff087424 */ /* 0x000fe400078e00ff */
[----:B------:R-:W-:Y:S01]  /*7da0*/  IMAD.MOV.U32 R13, RZ, RZ, RZ ;  /* 0x000000ffff0d7224 */ /* 0x000fe200078e00ff */
[----:B------:R-:W5:Y:S01]  /*7db0*/  LDCU.64 UR6, c[0x4][0x78] ;  /* 0x01000f00ff0677ac */ /* 0x000f620008000a00 */
[----:B----4-:R-:W4:Y:S01]  /*7dc0*/  LDC.64 R2, c[0x4][R3] ;  /* 0x0100000003027b82 */ /* 0x010f220000000a00 */
        /* <DEDUP_REMOVED lines=9> */
.L_x_129:
[C---:B-1----:R-:W-:Y:S01]  /*7e60*/  SHF.L.U32 R40, R48.reuse, 0x10, RZ ;  /* 0x0000001030287819 */ /* 0x042fe200000006ff */
[----:B------:R-:W-:Y:S05]  /*7e70*/  WARPSYNC.ALL ;  /* 0x0000000000007948 */ /* 0x000fea0003800000 */
[----:B------:R-:W-:Y:S01]  /*7e80*/  R2UR UR4, R39 ;  /* 0x00000000270472ca */ /* 0x000fe200000e0000 */
[----:B------:R-:W-:Y:S01]  /*7e90*/  BSSY.RECONVERGENT B0, `(.L_x_130) ;  /* 0x0000090000007945 */ /* 0x000fe20003800200 */
[----:B------:R-:W-:Y:S02]  /*7ea0*/  LOP3.LUT R43, R48, 0xffff0000, RZ, 0xc0, !PT ;  /* 0xffff0000302b7812 */ /* 0x000fe400078ec0ff */
[----:B------:R-:W-:Y:S02]  /*7eb0*/  LOP3.LUT R42, R49, 0xffff0000, RZ, 0xc0, !PT ;  /* 0xffff0000312a7812 */ /* 0x000fe400078ec0ff */
[----:B------:R-:W-:Y:S02]  /*7ec0*/  SHF.L.U32 R45, R51, 0x10, RZ ;  /* 0x00000010332d7819 */ /* 0x000fe400000006ff */
[----:B------:R-:W-:Y:S02]  /*7ed0*/  ISETP.NE.AND P6, PT, R100, RZ, PT ;  /* 0x000000ff6400720c */ /* 0x000fe40003fc5270 */
[----:B------:R-:W-:Y:S02]  /*7ee0*/  MOV R52, UR46 ;  /* 0x0000002e00347c02 */ /* 0x000fe40008000f00 */
[----:B------:R-:W-:Y:S01]  /*7ef0*/  MOV R61, UR60 ;  /* 0x0000003c003d7c02 */ /* 0x000fe20008000f00 */
[----:B----4-:R-:W1:Y:S01]  /*7f00*/  LDTM.x32 R4, tmem[UR4+0x20] ;  /* 0x00002004000479ee */ /* 0x010e6200082c0000 */
[----:B------:R-:W-:Y:S02]  /*7f10*/  LOP3.LUT R44, R75, 0xffff0000, RZ, 0xc0, !PT ;  /* 0xffff00004b2c7812 */ /* 0x000fe400078ec0ff */
[----:B------:R-:W-:Y:S02]  /*7f20*/  ISETP.NE.AND P0, PT, R99, RZ, PT ;  /* 0x000000ff6300720c */ /* 0x000fe40003f05270 */
[----:B------:R-:W-:Y:S03]  /*7f30*/  LEA R62, R46, UR44, 0x3 ;  /* 0x0000002c2e3e7c11 */ /* 0x000fe6000f8e18ff */
[----:B------:R-:W-:Y:S02]  /*7f40*/  @P6 LEA R52, R52, UR44, 0x3 ;  /* 0x0000002c34346c11 */ /* 0x000fe4000f8e18ff */
[----:B------:R-:W-:Y:S02]  /*7f50*/  @P6 SHF.L.U32 R63, R94, 0x1f, RZ ;  /* 0x0000001f5e3f6819 */ /* 0x000fe400000006ff */
[----:B------:R-:W-:Y:S04]  /*7f60*/  @P6 IADD3 R52, PT, PT, R52, 0x90, RZ ;  /* 0x0000009034346810 */ /* 0x000fe80007ffe0ff */
[----:B------:R-:W-:Y:S01]  /*7f70*/  @P6 PRMT R61, R61, 0x654, R52 ;  /* 0x000006543d3d6816 */ /* 0x000fe20000000034 */
[C---:B-1----:R-:W-:Y:S01]  /*7f80*/  FMUL R0, R38.reuse, R4 ;  /* 0x0000000426007220 */ /* 0x042fe20000400000 */
[C---:B------:R-:W-:Y:S01]  /*7f90*/  FMUL R2, R38.reuse, R5 ;  /* 0x0000000526027220 */ /* 0x040fe20000400000 */
[C---:B------:R-:W-:Y:S01]  /*7fa0*/  FMUL R3, R38.reuse, R6 ;  /* 0x0000000626037220 */ /* 0x040fe20000400000 */
[----:B------:R-:W-:Y:S01]  /*7fb0*/  FMUL R7, R38, R7 ;  /* 0x0000000726077220 */ /* 0x000fe20000400000 */
[----:B------:R-:W-:Y:S01]  /*7fc0*/  FFMA R0, R41, R40, R0 ;  /* 0x0000002829007223 */ /* 0x000fe20000000000 */
[----:B------:R-:W-:Y:S01]  /*7fd0*/  SHF.L.U32 R40, R49, 0x10, RZ ;  /* 0x0000001031287819 */ /* 0x000fe200000006ff */
[C---:B------:R-:W-:Y:S01]  /*7fe0*/  FFMA R2, R41.reuse, R43, R2 ;  /* 0x0000002b29027223 */ /* 0x040fe20000000002 */
[----:B------:R-:W-:Y:S01]  /*7ff0*/  SHF.L.U32 R43, R50, 0x10, RZ ;  /* 0x00000010322b7819 */ /* 0x000fe200000006ff */
[C---:B------:R-:W-:Y:S01]  /*8000*/  FMUL R4, R38.reuse, R8 ;  /* 0x0000000826047220 */ /* 0x040fe20000400000 */
[----:B------:R-:W-:Y:S01]  /*8010*/  FMUL R5, R38, R9 ;  /* 0x0000000926057220 */ /* 0x000fe20000400000 */
[C---:B------:R-:W-:Y:S01]  /*8020*/  FFMA R3, R41.reuse, R40, R3 ;  /* 0x0000002829037223 */ /* 0x040fe20000000003 */
[----:B------:R-:W-:Y:S01]  /*8030*/  LOP3.LUT R40, R50, 0xffff0000, RZ, 0xc0, !PT ;  /* 0xffff000032287812 */ /* 0x000fe200078ec0ff */
[----:B------:R-:W-:Y:S01]  /*8040*/  FFMA R7, R41, R42, R7 ;  /* 0x0000002a29077223 */ /* 0x000fe20000000007 */
[----:B------:R-:W-:Y:S01]  /*8050*/  LOP3.LUT R42, R51, 0xffff0000, RZ, 0xc0, !PT ;  /* 0xffff0000332a7812 */ /* 0x000fe200078ec0ff */
[----:B------:R-:W-:Y:S01]  /*8060*/  FMUL R6, R38, R10 ;  /* 0x0000000a26067220 */ /* 0x000fe20000400000 */
[----:B------:R-:W-:Y:S01]  /*8070*/  F2FP.BF16.F32.PACK_AB R52, R2, R0 ;  /* 0x000000000234723e */ /* 0x000fe200000010ff */
[----:B------:R-:W-:Y:S01]  /*8080*/  FMUL R11, R38, R11 ;  /* 0x0000000b260b7220 */ /* 0x000fe20000400000 */
[----:B------:R-:W-:Y:S01]  /*8090*/  F2FP.BF16.F32.PACK_AB R53, R7, R3 ;  /* 0x000000030735723e */ /* 0x000fe200000010ff */
        /* <DEDUP_REMOVED lines=20> */
[C---:B------:R-:W-:Y:S01]  /*81e0*/  FMUL R12, R38.reuse, R16 ;  /* 0x00000010260c7220 */ /* 0x040fe20000400000 */
        /* <DEDUP_REMOVED lines=13> */
[----:B------:R1:W-:Y:S01]  /*82c0*/  STS.128 [R97+0x2000], R52 ;  /* 0x0020003461007388 */ /* 0x0003e20000000c00 */
[----:B------:R-:W-:Y:S01]  /*82d0*/  F2FP.BF16.F32.PACK_AB R70, R13, R12 ;  /* 0x0000000c0d46723e */ /* 0x000fe200000010ff */
[----:B------:R-:W-:Y:S01]  /*82e0*/  FFMA R19, R41, R40, R19 ;  /* 0x0000002829137223 */ /* 0x000fe20000000013 */
[----:B------:R-:W-:Y:S01]  /*82f0*/  LOP3.LUT R40, R64, 0xffff0000, RZ, 0xc0, !PT ;  /* 0xffff000040287812 */ /* 0x000fe200078ec0ff */
[C---:B------:R-:W-:Y:S01]  /*8300*/  FMUL R16, R38.reuse, R20 ;  /* 0x0000001426107220 */ /* 0x040fe20000400000 */
[C---:B------:R-:W-:Y:S01]  /*8310*/  FMUL R17, R38.reuse, R21 ;  /* 0x0000001526117220 */ /* 0x040fe20000400000 */
[C---:B------:R-:W-:Y:S01]  /*8320*/  FMUL R18, R38.reuse, R22 ;  /* 0x0000001626127220 */ /* 0x040fe20000400000 */
[----:B------:R-:W-:Y:S01]  /*8330*/  F2FP.BF16.F32.PACK_AB R71, R19, R14 ;  /* 0x0000000e1347723e */ /* 0x000fe200000010ff */
[----:B------:R-:W-:Y:S01]  /*8340*/  FMUL R23, R38, R23 ;  /* 0x0000001726177220 */ /* 0x000fe20000400000 */
[----:B------:R-:W-:Y:S01]  /*8350*/  FFMA R16, R41, R43, R16 ;  /* 0x0000002b29107223 */ /* 0x000fe20000000010 */
[----:B------:R-:W-:Y:S01]  /*8360*/  SHF.L.U32 R43, R67, 0x10, RZ ;  /* 0x00000010432b7819 */ /* 0x000fe200000006ff */
[C---:B------:R-:W-:Y:S01]  /*8370*/  FFMA R17, R41.reuse, R40, R17 ;  /* 0x0000002829117223 */ /* 0x040fe20000000011 */
[----:B------:R1:W-:Y:S01]  /*8380*/  STS.128 [R96+0x2010], R68 ;  /* 0x0020104460007388 */ /* 0x0003e20000000c00 */
        /* <DEDUP_REMOVED lines=8> */
[C---:B------:R-:W-:Y:S01]  /*8410*/  FMUL R22, R38.reuse, R26 ;  /* 0x0000001a26167220 */ /* 0x040fe20000400000 */
[----:B------:R-:W-:Y:S01]  /*8420*/  FFMA R20, R41, R40, R20 ;  /* 0x0000002829147223 */ /* 0x000fe20000000014 */
[----:B------:R-:W-:Y:S01]  /*8430*/  LOP3.LUT R40, R67, 0xffff0000, RZ, 0xc0, !PT ;  /* 0xffff000043287812 */ /* 0x000fe200078ec0ff */
[C---:B------:R-:W-:Y:S01]  /*8440*/  FFMA R21, R41.reuse, R42, R21 ;  /* 0x0000002a29157223 */ /* 0x040fe20000000015 */
[C---:B------:R-:W-:Y:S01]  /*8450*/  FFMA R22, R41.reuse, R43, R22 ;  /* 0x0000002b29167223 */ /* 0x040fe20000000016 */
[----:B------:R-:W-:Y:S01]  /*8460*/  FMUL R27, R38, R27 ;  /* 0x0000001b261b7220 */ /* 0x000fe20000400000 */
[----:B------:R-:W-:Y:S01]  /*8470*/  SHF.L.U32 R43, R72, 0x10, RZ ;  /* 0x00000010482b7819 */ /* 0x000fe200000006ff */
[----:B------:R-:W-:Y:S01]  /*8480*/  FMUL R24, R38, R28 ;  /* 0x0000001c26187220 */ /* 0x000fe20000400000 */
[----:B------:R-:W-:Y:S01]  /*8490*/  LOP3.LUT R42, R72, 0xffff0000, RZ, 0xc0, !PT ;  /* 0xffff0000482a7812 */ /* 0x000fe200078ec0ff */
[C---:B------:R-:W-:Y:S01]  /*84a0*/  FMUL R25, R38.reuse, R29 ;  /* 0x0000001d26197220 */ /* 0x040fe20000400000 */
[C---:B------:R-:W-:Y:S01]  /*84b0*/  FMUL R26, R38.reuse, R30 ;  /* 0x0000001e261a7220 */ /* 0x040fe20000400000 */
[C---:B------:R-:W-:Y:S01]  /*84c0*/  FFMA R27, R41.reuse, R40, R27 ;  /* 0x00000028291b7223 */ /* 0x040fe2000000001b */
[----:B------:R-:W-:Y:S01]  /*84d0*/  FFMA R24, R41, R43, R24 ;  /* 0x0000002b29187223 */ /* 0x000fe20000000018 */
[----:B------:R-:W-:Y:S01]  /*84e0*/  LOP3.LUT R40, R73, 0xffff0000, RZ, 0xc0, !PT ;  /* 0xffff000049287812 */ /* 0x000fe200078ec0ff */
[C---:B------:R-:W-:Y:S01]  /*84f0*/  FFMA R25, R41.reuse, R42, R25 ;  /* 0x0000002a29197223 */ /* 0x040fe20000000019 */
[----:B------:R-:W-:Y:S01]  /*8500*/  FMUL R31, R38, R31 ;  /* 0x0000001f261f7220 */ /* 0x000fe20000400000 */
[----:B------:R-:W-:Y:S01]  /*8510*/  SHF.L.U32 R43, R74, 0x10, RZ ;  /* 0x000000104a2b7819 */ /* 0x000fe200000006ff */
[----:B------:R-:W-:Y:S01]  /*8520*/  FFMA R26, R41, R45, R26 ;  /* 0x0000002d291a7223 */ /* 0x000fe2000000001a */
        /* <DEDUP_REMOVED lines=29> */
[----:B------:R-:W-:Y:S02]  /*8700*/  UIADD3 UR9, UPT, UPT, UR49, 0x20, URZ ;  /* 0x0000002031097890 */ /* 0x000fe4000fffe0ff */
[----:B------:R-:W-:Y:S01]  /*8710*/  UIADD3 UR8, UPT, UPT, UR44, 0x2200, URZ ;  /* 0x000022002c087890 */ /* 0x000fe2000fffe0ff */
[----:B------:R-:W-:Y:S01]  /*8720*/  UMOV UR10, UR50 ;  /* 0x00000032000a7c82 */ /* 0x000fe20008000000 */
[----:B------:R-:W-:Y:S01]  /*8730*/  UMOV UR11, UR36 ;  /* 0x00000024000b7c82 */ /* 0x000fe20008000000 */
[----:B---3--:R-:W-:Y:S04]  /*8740*/  UIADD3 UR4, UP0, UPT, UR6, 0xa80, URZ ;  /* 0x00000a8006047890 */ /* 0x008fe8000ff1e0ff */
[----:B------:R-:W-:Y:S09]  /*8750*/  UIADD3.X UR5, UPT, UPT, URZ, UR7, URZ, UP0, !UPT ;  /* 0x00000007ff057290 */ /* 0x000ff200087fe4ff */
[----:B------:R3:W-:Y:S01]  /*8760*/  UTMASTG.3D [UR8], [UR4] ;  /* 0x00000008040073b5 */ /* 0x0007e20008010000 */
[----:B------:R0:W-:Y:S01]  /*8770*/  UTMACMDFLUSH ;  /* 0x00000000000079b7 */ /* 0x0001e20000000000 */
[----:B---3--:R-:W-:Y:S04]  /*8780*/  DEPBAR.LE SB0, 0x1 ;  /* 0x000080400000791a */ /* 0x008fe80000000000 */
.L_x_131:
[----:B------:R-:W-:Y:S05]  /*8790*/  BSYNC.RECONVERGENT B0 ;  /* 0x0000000000007941 */ /* 0x000fea0003800200 */
.L_x_130:
[----:B------:R-:W-:Y:S01]  /*87a0*/  BAR.SYNC.DEFER_BLOCKING 0x1, 0x80 ;  /* 0x0042000000007b1d */ /* 0x000fe20000010000 */
[----:B------:R-:W-:Y:S04]  /*87b0*/  UIADD3 UR4, UPT, UPT, UR46, 0x1, URZ ;  /* 0x000000012e047890 */ /* 0x000fe8000fffe0ff */
[----:B------:R-:W-:Y:S04]  /*87c0*/  UISETP.NE.AND UP0, UPT, UR4, 0x4, UPT ;  /* 0x000000040400788c */ /* 0x000fe8000bf05270 */
[----:B------:R-:W-:Y:S01]  /*87d0*/  USEL UR45, UR4, URZ, UP0 ;  /* 0x000000ff042d7287 */ /* 0x000fe20008000000 */
[----:B------:R3:W-:Y:S01]  /*87e0*/  @P6 SYNCS.ARRIVE.TRANS64.RED.A1T0 RZ, [R61+URZ], RZ ;  /* 0x000000ff3dff69a7 */ /* 0x0007e200081004ff */
[----:B------:R-:W-:Y:S01]  /*87f0*/  BSSY B1, `(.L_x_132) ;  /* 0x0000017000017945 */ /* 0x000fe20003800000 */
[----:B------:R-:W4:Y:S02]  /*8800*/  @P6 SYNCS.PHASECHK.TRANS64.TRYWAIT P0, [R62+URZ+0x70], R63 ;  /* 0x0000703f3e0065a7 */ /* 0x000f2400080011ff */
[----:B----4-:R-:W-:Y:S01]  /*8810*/  @P6 SEL R47, RZ, 0x1, !P0 ;  /* 0x00000001ff2f6807 */ /* 0x010fe20004000000 */
[----:B---3--:R-:W-:Y:S06]  /*8820*/  @!P6 BRA `(.L_x_133) ;  /* 0x00000000004ce947 */ /* 0x008fec0003800000 */
        /* <DEDUP_REMOVED lines=9> */
[----:B------:R-:W-:Y:S04]  /*88c0*/  SHF.L.U32 R5, R94, 0x1f, RZ ;  /* 0x0000001f5e057819 */ /* 0x000fe800000006ff */
[----:B------:R-:W3:Y:S02]  /*88d0*/  SYNCS.PHASECHK.TRANS64.TRYWAIT P0, [R62+URZ+0x70], R5 ;  /* 0x000070053e0075a7 */ /* 0x000ee400080011ff */
[----:B---3--:R-:W-:Y:S05]  /*88e0*/  @!P0 BRA `(.L_x_136) ;  /* 0x0000002400e48947 */ /* 0x008fea0003800000 */
.L_x_135:
[----:B------:R-:W-:Y:S05]  /*88f0*/  BSYNC B0 ;  /* 0x0000000000007941 */ /* 0x000fea0003800000 */
.L_x_134:
[----:B------:R-:W-:Y:S02]  /*8900*/  ISETP.NE.AND P0, PT, R60, RZ, PT ;  /* 0x000000ff3c00720c */ /* 0x000fe40003f05270 */
[----:B------:R-:W-:Y:S11]  /*8910*/  IADD3 R46, PT, PT, R46, 0x1, RZ ;  /* 0x000000012e2e7810 */ /* 0x000ff60007ffe0ff */
[----:B------:R4:W1:Y:S04]  /*8920*/  @P0 LDS.128 R48, [R4] ;  /* 0x0000000004300984 */ /* 0x0008680000000c00 */
[----:B------:R4:W1:Y:S04]  /*8930*/  @P0 LDS.128 R56, [R3+0x10] ;  /* 0x0000100003380984 */ /* 0x0008680000000c00 */
[----:B------:R4:W1:Y:S04]  /*8940*/  @P0 LDS.128 R64, [R2+0x20] ;  /* 0x0000200002400984 */ /* 0x0008680000000c00 */
[----:B------:R4:W1:Y:S02]  /*8950*/  @P0 LDS.128 R72, [R0+0x30] ;  /* 0x0000300000480984 */ /* 0x0008640000000c00 */
.L_x_133:
[----:B------:R-:W-:Y:S05]  /*8960*/  BSYNC B1 ;  /* 0x0000000000017941 */ /* 0x000fea0003800000 */
.L_x_132:
[----:B----4-:R-:W-:Y:S05]  /*8970*/  VIADD R0, R39, 0x40 ;  /* 0x0000004027007836 */ /* 0x010fea0000000000 */
        /* <DEDUP_REMOVED lines=9> */
[----:B------:R-:W4:Y:S01]  /*8a10*/  LDCU.64 UR6, c[0x4][0x78] ;  /* 0x01000f00ff0677ac */ /* 0x000f220008000a00 */
[----:B------:R-:W1:Y:S01]  /*8a20*/  LDC.64 R2, c[0x4][R3] ;  /* 0x0100000003027b82 */ /* 0x000e620000000a00 */
[----:B------:R-:W5:Y:S01]  /*8a30*/  LDCU.64 UR4, c[0x4][0x10] ;  /* 0x01000200ff0477ac */ /* 0x000f620008000a00 */
[----:B---3--:R-:W-:Y:S01]  /*8a40*/  MOV R5, UR9 ;  /* 0x0000000900057c02 */ /* 0x008fe20008000f00 */
[----:B------:R-:W-:Y:S01]  /*8a50*/  IMAD.U32 R4, RZ, RZ, UR8 ;  /* 0x00000008ff047e24 */ /* 0x000fe2000f8e00ff */
[----:B----4-:R-:W-:Y:S01]  /*8a60*/  MOV R7, UR7 ;  /* 0x0000000700077c02 */ /* 0x010fe20008000f00 */
[----:B------:R-:W-:Y:S01]  /*8a70*/  IMAD.U32 R6, RZ, RZ, UR6 ;  /* 0x00000006ff067e24 */ /* 0x000fe2000f8e00ff */
[----:B-----5:R-:W-:Y:S01]  /*8a80*/  MOV R11, UR5 ;  /* 0x00000005000b7c02 */ /* 0x020fe20008000f00 */
[----:B------:R-:W-:Y:S02]  /*8a90*/  IMAD.U32 R10, RZ, RZ, UR4 ;  /* 0x00000004ff0a7e24 */ /* 0x000fe4000f8e00ff */
[----:B------:R-:W-:Y:S07]  /*8aa0*/  LEPC R20, `(.L_x_137) ;  /* 0x000000001014794e */ /* 0x000fee0000000000 */
[----:B-12---:R-:W-:Y:S05]  /*8ab0*/  CALL.ABS.NOINC R2 ;  /* 0x0000000002007343 */ /* 0x006fea0003c00000 */
.L_x_137:
        /* <DEDUP_REMOVED lines=10> */
[----:B---3--:R-:W1:Y:S01]  /*8b60*/  LDTM.x32 R4, tmem[UR4+0x40] ;  /* 0x00004004000479ee */ /* 0x008e6200082c0000 */
        /* <DEDUP_REMOVED lines=136> */
.L_x_139:
[----:B------:R-:W-:Y:S05]  /*93f0*/  BSYNC.RECONVERGENT B0 ;  /* 0x0000000000007941 */ /* 0x000fea0003800200 */
.L_x_138:
        /* <DEDUP_REMOVED lines=21> */
.L_x_143:
[----:B------:R-:W-:Y:S05]  /*9550*/  BSYNC B0 ;  /* 0x0000000000007941 */ /* 0x000fea0003800000 */
.L_x_142:
[----:B------:R-:W-:Y:S11]  /*9560*/  ISETP.NE.AND P0, PT, R60, RZ, PT ;  /* 0x000000ff3c00720c */ /* 0x000ff60003f05270 */
[----:B------:R-:W-:Y:S02]  /*9570*/  @!UPT UIADD3 URZ, UPT, UPT, URZ, URZ, URZ ;  /* 0x000000fffffff290 */ /* 0x000fe4000fffe0ff */
[----:B------:R4:W1:Y:S04]  /*9580*/  @P0 LDS.128 R48, [R3] ;  /* 0x0000000003300984 */ /* 0x0008680000000c00 */
[----:B------:R4:W1:Y:S04]  /*9590*/  @P0 LDS.128 R56, [R2+0x10] ;  /* 0x0000100002380984 */ /* 0x0008680000000c00 */
[----:B------:R4:W1:Y:S04]  /*95a0*/  @P0 LDS.128 R64, [R0+0x20] ;  /* 0x0000200000400984 */ /* 0x0008680000000c00 */
[----:B------:R4:W1:Y:S02]  /*95b0*/  @P0 LDS.128 R72, [R46+0x30] ;  /* 0x000030002e480984 */ /* 0x0008640000000c00 */
.L_x_141:
[----:B------:R-:W-:Y:S05]  /*95c0*/  BSYNC B1 ;  /* 0x0000000000017941 */ /* 0x000fea0003800000 */
.L_x_140:
        /* <DEDUP_REMOVED lines=21> */
.L_x_145:
[----:B------:R-:W-:Y:S01]  /*9720*/  ISETP.NE.AND P0, PT, R99, RZ, PT ;  /* 0x000000ff6300720c */ /* 0x000fe20003f05270 */
[----:B------:R-:W-:Y:S05]  /*9730*/  WARPSYNC.ALL ;  /* 0x0000000000007948 */ /* 0x000fea0003800000 */
[----:B------:R-:W-:Y:S01]  /*9740*/  R2UR UR4, R39 ;  /* 0x00000000270472ca */ /* 0x000fe200000e0000 */
[----:B------:R-:W-:Y:S01]  /*9750*/  BSSY.RECONVERGENT B0, `(.L_x_146) ;  /* 0x000008c000007945 */ /* 0x000fe20003800200 */
[C---:B-1----:R-:W-:Y:S02]  /*9760*/  SHF.L.U32 R40, R48.reuse, 0x10, RZ ;  /* 0x0000001030287819 */ /* 0x042fe400000006ff */
[----:B------:R-:W-:Y:S02]  /*9770*/  LOP3.LUT R42, R48, 0xffff0000, RZ, 0xc0, !PT ;  /* 0xffff0000302a7812 */ /* 0x000fe400078ec0ff */
[C---:B------:R-:W-:Y:S02]  /*9780*/  SHF.L.U32 R43, R49.reuse, 0x10, RZ ;  /* 0x00000010312b7819 */ /* 0x040fe400000006ff */
[----:B------:R-:W-:Y:S02]  /*9790*/  LOP3.LUT R44, R49, 0xffff0000, RZ, 0xc0, !PT ;  /* 0xffff0000312c7812 */ /* 0x000fe400078ec0ff */
[C---:B------:R-:W-:Y:S02]  /*97a0*/  SHF.L.U32 R45, R50.reuse, 0x10, RZ ;  /* 0x00000010322d7819 */ /* 0x040fe400000006ff */
[----:B------:R-:W-:Y:S01]  /*97b0*/  LOP3.LUT R46, R50, 0xffff0000, RZ, 0xc0, !PT ;  /* 0xffff0000322e7812 */ /* 0x000fe200078ec0ff */
[----:B---3--:R-:W1:Y:S01]  /*97c0*/  LDTM.x32 R4, tmem[UR4+0x60] ;  /* 0x00006004000479ee */ /* 0x008e6200082c0000 */
[C---:B------:R-:W-:Y:S01]  /*97d0*/  SHF.L.U32 R47, R51.reuse, 0x10, RZ ;  /* 0x00000010332f7819 */ /* 0x040fe200000006ff */
[----:B------:R-:W-:Y:S01]  /*97e0*/  NOP ;  /* 0x0000000000007918 */ /* 0x000fe20000000000 */
[----:B------:R-:W-:Y:S02]  /*97f0*/  LOP3.LUT R48, R51, 0xffff0000, RZ, 0xc0, !PT ;  /* 0xffff000033307812 */ /* 0x000fe400078ec0ff */
[C---:B------:R-:W-:Y:S02]  /*9800*/  SHF.L.U32 R49, R56.reuse, 0x10, RZ ;  /* 0x0000001038317819 */ /* 0x040fe400000006ff */
[----:B------:R-:W-:Y:S02]  /*9810*/  LOP3.LUT R51, R56, 0xffff0000, RZ, 0xc0, !PT ;  /* 0xffff000038337812 */ /* 0x000fe400078ec0ff */
[C---:B------:R-:W-:Y:S02]  /*9820*/  SHF.L.U32 R50, R57.reuse, 0x10, RZ ;  /* 0x0000001039327819 */ /* 0x040fe400000006ff */
[----:B------:R-:W-:Y:S02]  /*9830*/  LOP3.LUT R52, R57, 0xffff0000, RZ, 0xc0, !PT ;  /* 0xffff000039347812 */ /* 0x000fe400078ec0ff */
[C---:B------:R-:W-:Y:S02]  /*9840*/  SHF.L.U32 R53, R58.reuse, 0x10, RZ ;  /* 0x000000103a357819 */ /* 0x040fe400000006ff */
[----:B------:R-:W-:Y:S02]  /*9850*/  LOP3.LUT R54, R58, 0xffff0000, RZ, 0xc0, !PT ;  /* 0xffff00003a367812 */ /* 0x000fe400078ec0ff */
[----:B------:R-:W-:Y:S02]  /*9860*/  SHF.L.U32 R55, R59, 0x10, RZ ;  /* 0x000000103b377819 */ /* 0x000fe400000006ff */
[----:B------:R-:W-:Y:S02]  /*9870*/  IADD3 R101, PT, PT, R101, 0xf0, RZ ;  /* 0x000000f065657810 */ /* 0x000fe40007ffe0ff */
[----:B------:R-:W-:Y:S02]  /*9880*/  LOP3.LUT R56, R59, 0xffff0000, RZ, 0xc0, !PT ;  /* 0xffff00003b387812 */ /* 0x000fe400078ec0ff */
[----:B------:R-:W-:Y:S01]  /*9890*/  SHF.L.U32 R57, R64, 0x10, RZ ;  /* 0x0000001040397819 */ /* 0x000fe200000006ff */
[----:B-1----:R-:W-:Y:S01]  /*98a0*/  FMUL R4, R38, R4 ;  /* 0x0000000426047220 */ /* 0x002fe20000400000 */
[----:B------:R-:W-:Y:S01]  /*98b0*/  LOP3.LUT R58, R64, 0xffff0000, RZ, 0xc0, !PT ;  /* 0xffff0000403a7812 */ /* 0x000fe200078ec0ff */
[C---:B------:R-:W-:Y:S01]  /*98c0*/  FMUL R5, R38.reuse, R5 ;  /* 0x0000000526057220 */ /* 0x040fe20000400000 */
[----:B------:R-:W-:Y:S01]  /*98d0*/  LOP3.LUT R101, R101, 0xfefffff8, RZ, 0xc0, !PT ;  /* 0xfefffff865657812 */ /* 0x000fe200078ec0ff */
[C---:B------:R-:W-:Y:S01]  /*98e0*/  FFMA R4, R41.reuse, R40, R4 ;  /* 0x0000002829047223 */ /* 0x040fe20000000004 */
[C---:B------:R-:W-:Y:S01]  /*98f0*/  FMUL R6, R38.reuse, R6 ;  /* 0x0000000626067220 */ /* 0x040fe20000400000 */
[----:B------:R-:W-:Y:S01]  /*9900*/  FFMA R5, R41, R42, R5 ;  /* 0x0000002a29057223 */ /* 0x000fe20000000005 */
[----:B------:R-:W-:Y:S01]  /*9910*/  SHF.L.U32 R59, R65, 0x10, RZ ;  /* 0x00000010413b7819 */ /* 0x000fe200000006ff */
[----:B------:R1:W-:Y:S01]  /*9920*/  SYNCS.ARRIVE.TRANS64.RED.A1T0 RZ, [R101+URZ], RZ ;  /* 0x000000ff65ff79a7 */ /* 0x0003e200081004ff */
[----:B------:R-:W-:Y:S01]  /*9930*/  FFMA R6, R41, R43, R6 ;  /* 0x0000002b29067223 */ /* 0x000fe20000000006 */
[C---:B------:R-:W-:Y:S01]  /*9940*/  FMUL R7, R38.reuse, R7 ;  /* 0x0000000726077220 */ /* 0x040fe20000400000 */
[----:B------:R-:W-:Y:S01]  /*9950*/  F2FP.BF16.F32.PACK_AB R104, R5, R4 ;  /* 0x000000040568723e */ /* 0x000fe200000010ff */
[C---:B------:R-:W-:Y:S01]  /*9960*/  FMUL R8, R38.reuse, R8 ;  /* 0x0000000826087220 */ /* 0x040fe20000400000 */
[----:B------:R-:W-:Y:S01]  /*9970*/  FMUL R9, R38, R9 ;  /* 0x0000000926097220 */ /* 0x000fe20000400000 */
[----:B------:R-:W-:Y:S01]  /*9980*/  LOP3.LUT R60, R65, 0xffff0000, RZ, 0xc0, !PT ;  /* 0xffff0000413c7812 */ /* 0x000fe200078ec0ff */
[C---:B------:R-:W-:Y:S01]  /*9990*/  FFMA R7, R41.reuse, R44, R7 ;  /* 0x0000002c29077223 */ /* 0x040fe20000000007 */
[C---:B------:R-:W-:Y:S01]  /*99a0*/  FFMA R8, R41.reuse, R45, R8 ;  /* 0x0000002d29087223 */ /* 0x040fe20000000008 */
[----:B------:R-:W-:Y:S01]  /*99b0*/  SHF.L.U32 R61, R66, 0x10, RZ ;  /* 0x00000010423d7819 */ /* 0x000fe200000006ff */
[----:B------:R-:W-:Y:S01]  /*99c0*/  FFMA R9, R41, R46, R9 ;  /* 0x0000002e29097223 */ /* 0x000fe20000000009 */
[C---:B------:R-:W-:Y:S01]  /*99d0*/  FMUL R10, R38.reuse, R10 ;  /* 0x0000000a260a7220 */ /* 0x040fe20000400000 */
[----:B------:R-:W-:Y:S01]  /*99e0*/  F2FP.BF16.F32.PACK_AB R105, R7, R6 ;  /* 0x000000060769723e */ /* 0x000fe200000010ff */
[C---:B------:R-:W-:Y:S01]  /*99f0*/  FMUL R11, R38.reuse, R11 ;  /* 0x0000000b260b7220 */ /* 0x040fe20000400000 */
[----:B------:R-:W-:Y:S01]  /*9a00*/  FMUL R0, R38, R12 ;  /* 0x0000000c26007220 */ /* 0x000fe20000400000 */
[----:B------:R-:W-:Y:S01]  /*9a10*/  F2FP.BF16.F32.PACK_AB R106, R9, R8 ;  /* 0x00000008096a723e */ /* 0x000fe200000010ff */
[C---:B------:R-:W-:Y:S01]  /*9a20*/  FFMA R10, R41.reuse, R47, R10 ;  /* 0x0000002f290a7223 */ /* 0x040fe2000000000a */
[C---:B------:R-:W-:Y:S01]  /*9a30*/  FFMA R11, R41.reuse, R48, R11 ;  /* 0x00000030290b7223 */ /* 0x040fe2000000000b */
[----:B------:R-:W-:Y:S01]  /*9a40*/  LOP3.LUT R62, R66, 0xffff0000, RZ, 0xc0, !PT ;  /* 0xffff0000423e7812 */ /* 0x000fe200078ec0ff */
[----:B------:R-:W-:Y:S01]  /*9a50*/  FFMA R0, R41, R49, R0 ;  /* 0x0000003129007223 */ /* 0x000fe20000000000 */
[C---:B------:R-:W-:Y:S01]  /*9a60*/  FMUL R2, R38.reuse, R13 ;  /* 0x0000000d26027220 */ /* 0x040fe20000400000 */
[----:B------:R-:W-:Y:S01]  /*9a70*/  SHF.L.U32 R63, R67, 0x10, RZ ;  /* 0x00000010433f7819 */ /* 0x000fe200000006ff */
[C---:B------:R-:W-:Y:S01]  /*9a80*/  FMUL R3, R38.reuse, R14 ;  /* 0x0000000e26037220 */ /* 0x040fe20000400000 */
[----:B------:R-:W-:Y:S01]  /*9a90*/  F2FP.BF16.F32.PACK_AB R107, R11, R10 ;  /* 0x0000000a0b6b723e */ /* 0x000fe200000010ff */
[----:B------:R-:W-:Y:S01]  /*9aa0*/  FFMA R2, R41, R51, R2 ;  /* 0x0000003329027223 */ /* 0x000fe20000000002 */
[C---:B------:R-:W-:Y:S01]  /*9ab0*/  FMUL R15, R38.reuse, R15 ;  /* 0x0000000f260f7220 */ /* 0x040fe20000400000 */
[C---:B------:R-:W-:Y:S01]  /*9ac0*/  FMUL R12, R38.reuse, R16 ;  /* 0x00000010260c7220 */ /* 0x040fe20000400000 */
[----:B------:R-:W-:Y:S01]  /*9ad0*/  FMUL R13, R38, R17 ;  /* 0x00000011260d7220 */ /* 0x000fe20000400000 */
[----:B------:R1:W-:Y:S01]  /*9ae0*/  STS.128 [R97+0x6000], R104 ;  /* 0x0060006861007388 */ /* 0x0003e20000000c00 */
[----:B------:R-:W-:Y:S01]  /*9af0*/  LOP3.LUT R64, R67, 0xffff0000, RZ, 0xc0, !PT ;  /* 0xffff000043407812 */ /* 0x000fe200078ec0ff */
[C---:B------:R-:W-:Y:S01]  /*9b00*/  FFMA R3, R41.reuse, R50, R3 ;  /* 0x0000003229037223 */ /* 0x040fe20000000003 */
[----:B------:R-:W-:Y:S01]  /*9b10*/  SHF.L.U32 R65, R72, 0x10, RZ ;  /* 0x0000001048417819 */ /* 0x000fe200000006ff */
[C---:B------:R-:W-:Y:S01]  /*9b20*/  FFMA R15, R41.reuse, R52, R15 ;  /* 0x00000034290f7223 */ /* 0x040fe2000000000f */
[----:B------:R-:W-:Y:S01]  /*9b30*/  F2FP.BF16.F32.PACK_AB R108, R2, R0 ;  /* 0x00000000026c723e */ /* 0x000fe200000010ff */
[C---:B------:R-:W-:Y:S01]  /*9b40*/  FFMA R12, R41.reuse, R53, R12 ;  /* 0x00000035290c7223 */ /* 0x040fe2000000000c */
[C---:B------:R-:W-:Y:S01]  /*9b50*/  FFMA R13, R41.reuse, R54, R13 ;  /* 0x00000036290d7223 */ /* 0x040fe2000000000d */
[C---:B------:R-:W-:Y:S01]  /*9b60*/  FMUL R14, R38.reuse, R18 ;  /* 0x00000012260e7220 */ /* 0x040fe20000400000 */
[C---:B------:R-:W-:Y:S01]  /*9b70*/  FMUL R19, R38.reuse, R19 ;  /* 0x0000001326137220 */ /* 0x040fe20000400000 */
[C---:B------:R-:W-:Y:S01]  /*9b80*/  FMUL R16, R38.reuse, R20 ;  /* 0x0000001426107220 */ /* 0x040fe20000400000 */
[C---:B------:R-:W-:Y:S01]  /*9b90*/  FMUL R17, R38.reuse, R21 ;  /* 0x0000001526117220 */ /* 0x040fe20000400000 */
[C---:B------:R-:W-:Y:S01]  /*9ba0*/  FFMA R14, R41.reuse, R55, R14 ;  /* 0x00000037290e7223 */ /* 0x040fe2000000000e */
        /* <DEDUP_REMOVED lines=9> */
[----:B------:R-:W-:Y:S01]  /*9c40*/  FFMA R23, R41, R60, R23 ;  /* 0x0000003c29177223 */ /* 0x000fe20000000017 */
[C---:B------:R-:W-:Y:S01]  /*9c50*/  FMUL R27, R38.reuse, R27 ;  /* 0x0000001b261b7220 */ /* 0x040fe20000400000 */
[----:B------:R-:W-:Y:S01]  /*9c60*/  F2FP.BF16.F32.PACK_AB R109, R15, R3 ;  /* 0x000000030f6d723e */ /* 0x000fe200000010ff */
[----:B------:R-:W-:Y:S01]  /*9c70*/  FFMA R20, R41, R61, R20 ;  /* 0x0000003d29147223 */ /* 0x000fe20000000014 */
[----:B------:R-:W-:Y:S01]  /*9c80*/  F2FP.BF16.F32.PACK_AB R110, R13, R12 ;  /* 0x0000000c0d6e723e */ /* 0x000fe200000010ff */
[----:B------:R-:W-:Y:S01]  /*9c90*/  FMUL R24, R38, R28 ;  /* 0x0000001c26187220 */ /* 0x000fe20000400000 */
[----:B------:R-:W-:Y:S01]  /*9ca0*/  F2FP.BF16.F32.PACK_AB R111, R19, R14 ;  /* 0x0000000e136f723e */ /* 0x000fe200000010ff */
[----:B------:R-:W-:Y:S01]  /*9cb0*/  FFMA R21, R41, R62, R21 ;  /* 0x0000003e29157223 */ /* 0x000fe20000000015 */
[----:B------:R-:W-:Y:S01]  /*9cc0*/  LOP3.LUT R66, R72, 0xffff0000, RZ, 0xc0, !PT ;  /* 0xffff000048427812 */ /* 0x000fe200078ec0ff */
[C---:B------:R-:W-:Y:S01]  /*9cd0*/  FMUL R25, R38.reuse, R29 ;  /* 0x0000001d26197220 */ /* 0x040fe20000400000 */
[----:B------:R-:W-:Y:S01]  /*9ce0*/  SHF.L.U32 R67, R73, 0x10, RZ ;  /* 0x0000001049437819 */ /* 0x000fe200000006ff */
[----:B------:R1:W-:Y:S01]  /*9cf0*/  STS.128 [R96+0x6010], R108 ;  /* 0x0060106c60007388 */ /* 0x0003e20000000c00 */
[----:B------:R-:W-:Y:S01]  /*9d00*/  FFMA R22, R41, R63, R22 ;  /* 0x0000003f29167223 */ /* 0x000fe20000000016 */
[----:B------:R-:W-:Y:S01]  /*9d10*/  LOP3.LUT R68, R73, 0xffff0000, RZ, 0xc0, !PT ;  /* 0xffff000049447812 */ /* 0x000fe200078ec0ff */
[----:B------:R-:W-:Y:S01]  /*9d20*/  FMUL R26, R38, R30 ;  /* 0x0000001e261a7220 */ /* 0x000fe20000400000 */
[C---:B------:R-:W-:Y:S01]  /*9d30*/  FFMA R27, R41.reuse, R64, R27 ;  /* 0x00000040291b7223 */ /* 0x040fe2000000001b */
[----:B------:R-:W-:Y:S01]  /*9d40*/  SHF.L.U32 R69, R74, 0x10, RZ ;  /* 0x000000104a457819 */ /* 0x000fe200000006ff */
[----:B------:R-:W-:Y:S01]  /*9d50*/  FMUL R31, R38, R31 ;  /* 0x0000001f261f7220 */ /* 0x000fe20000400000 */
[C---:B------:R-:W-:Y:S01]  /*9d60*/  FFMA R24, R41.reuse, R65, R24 ;  /* 0x0000004129187223 */ /* 0x040fe20000000018 */
[----:B------:R-:W-:Y:S01]  /*9d70*/  LOP3.LUT R70, R74, 0xffff0000, RZ, 0xc0, !PT ;  /* 0xffff00004a467812 */ /* 0x000fe200078ec0ff */
[C---:B------:R-:W-:Y:S01]  /*9d80*/  FMUL R28, R38.reuse, R32 ;  /* 0x00000020261c7220 */ /* 0x040fe20000400000 */
[----:B------:R-:W-:Y:S01]  /*9d90*/  FFMA R25, R41, R66, R25 ;  /* 0x0000004229197223 */ /* 0x000fe20000000019 */
[----:B------:R-:W-:Y:S01]  /*9da0*/  SHF.L.U32 R71, R75, 0x10, RZ ;  /* 0x000000104b477819 */ /* 0x000fe200000006ff */
[C---:B------:R-:W-:Y:S01]  /*9db0*/  FMUL R29, R38.reuse, R33 ;  /* 0x00000021261d7220 */ /* 0x040fe20000400000 */
[----:B------:R-:W-:Y:S01]  /*9dc0*/  FFMA R26, R41, R67, R26 ;  /* 0x00000043291a7223 */ /* 0x000fe2000000001a */
[----:B------:R-:W-:Y:S01]  /*9dd0*/  LOP3.LUT R72, R75, 0xffff0000, RZ, 0xc0, !PT ;  /* 0xffff00004b487812 */ /* 0x000fe200078ec0ff */
        /* <DEDUP_REMOVED lines=8> */
[----:B------:R-:W-:Y:S01]  /*9e60*/  FFMA R30, R41, R71, R30 ;  /* 0x00000047291e7223 */ /* 0x000fe2000000001e */
[----:B------:R-:W-:Y:S01]  /*9e70*/  F2FP.BF16.F32.PACK_AB R115, R27, R22 ;  /* 0x000000161b73723e */ /* 0x000fe200000010ff */
[----:B------:R-:W-:Y:S01]  /*9e80*/  FFMA R35, R41, R72, R35 ;  /* 0x0000004829237223 */ /* 0x000fe20000000023 */
[----:B------:R-:W-:Y:S02]  /*9e90*/  F2FP.BF16.F32.PACK_AB R116, R25, R24 ;  /* 0x000000181974723e */ /* 0x000fe400000010ff */
[----:B------:R-:W-:Y:S01]  /*9ea0*/  F2FP.BF16.F32.PACK_AB R117, R31, R26 ;  /* 0x0000001a1f75723e */ /* 0x000fe200000010ff */
[----:B------:R1:W-:Y:S01]  /*9eb0*/  STS.128 [R95+0x6020], R112 ;  /* 0x006020705f007388 */ /* 0x0003e20000000c00 */
        /* <DEDUP_REMOVED lines=21> */
.L_x_147:
[----:B------:R-:W-:Y:S05]  /*a010*/  BSYNC.RECONVERGENT B0 ;  /* 0x0000000000007941 */ /* 0x000fea0003800200 */
.L_x_146:
[----:B------:R-:W-:Y:S01]  /*a020*/  BAR.SYNC.DEFER_BLOCKING 0x1, 0x80 ;  /* 0x0042000000007b1d */ /* 0x000fe20000010000 */
[----:B------:R-:W-:Y:S01]  /*a030*/  UISETP.NE.AND UP0, UPT, UR47, -0x4, UPT ;  /* 0xfffffffc2f00788c */ /* 0x000fe2000bf05270 */
[----:B------:R-:W-:Y:S08]  /*a040*/  IADD3 R0, PT, PT, R36, 0x1, RZ ;  /* 0x0000000124007810 */ /* 0x000ff00007ffe0ff */
[----:B------:R-:W-:Y:S05]  /*a050*/  BRA.U !UP0, `(.L_x_148) ;  /* 0x0000000108287547 */ /* 0x000fea000b800000 */
[----:B------:R-:W-:Y:S01]  /*a060*/  ISETP.NE.AND P0, PT, R100, RZ, PT ;  /* 0x000000ff6400720c */ /* 0x000fe20003f05270 */
[----:B------:R-:W-:Y:S01]  /*a070*/  IMAD.U32 R3, RZ, RZ, UR46 ;  /* 0x0000002eff037e24 */ /* 0x000fe2000f8e00ff */
[----:B------:R-:W-:Y:S01]  /*a080*/  UIADD3 UR4, UPT, UPT, UR46, 0x1, URZ ;  /* 0x000000012e047890 */ /* 0x000fe2000fffe0ff */
[----:B------:R-:W-:Y:S03]  /*a090*/  IMAD.U32 R2, RZ, RZ, UR60 ;  /* 0x0000003cff027e24 */ /* 0x000fe6000f8e00ff */
[----:B------:R-:W-:Y:S04]  /*a0a0*/  UISETP.NE.AND UP0, UPT, UR4, 0x4, UPT ;  /* 0x000000040400788c */ /* 0x000fe8000bf05270 */
[----:B------:R-:W-:Y:S03]  /*a0b0*/  USEL UR46, UR4, URZ, UP0 ;  /* 0x000000ff042e7287 */ /* 0x000fe60008000000 */
[----:B------:R-:W-:Y:S05]  /*a0c0*/  @P0 LEA R3, R3, UR44, 0x3 ;  /* 0x0000002c03030c11 */ /* 0x000fea000f8e18ff */
[----:B------:R-:W-:Y:S05]  /*a0d0*/  @P0 VIADD R3, R3, 0x90 ;  /* 0x0000009003030836 */ /* 0x000fea0000000000 */
[----:B------:R-:W-:Y:S04]  /*a0e0*/  @P0 PRMT R2, R2, 0x654, R3 ;  /* 0x0000065402020816 */ /* 0x000fe80000000003 */
[----:B------:R3:W-:Y:S03]  /*a0f0*/  @P0 SYNCS.ARRIVE.TRANS64.RED.A1T0 RZ, [R2+URZ], RZ ;  /* 0x000000ff02ff09a7 */ /* 0x0007e600081004ff */
.L_x_148:
[----:B------:R-:W-:Y:S01]  /*a100*/  R2UR UR5, R87 ;  /* 0x00000000570572ca */ /* 0x000fe200000e0000 */
[----:B------:R-:W-:Y:S01]  /*a110*/  UISETP.NE.AND UP0, UPT, UR62, URZ, UPT ;  /* 0x000000ff3e00728c */ /* 0x000fe2000bf05270 */
[----:B------:R-:W-:Y:S01]  /*a120*/  R2UR UR4, R86 ;  /* 0x00000000560472ca */ /* 0x000fe200000e0000 */
[----:B------:R-:W-:Y:S01]  /*a130*/  UIADD3 UR47, UPT, UPT, UR47, 0x4, URZ ;  /* 0x000000042f2f7890 */ /* 0x000fe2000fffe0ff */
[----:B------:R-:W-:Y:S01]  /*a140*/  ISETP.NE.AND P0, PT, R90, 0x2, PT ;  /* 0x000000025a00780c */ /* 0x000fe20003f05270 */
[----:B------:R-:W-:Y:S01]  /*a150*/  UMOV UR36, UR61 ;  /* 0x0000003d00247c82 */ /* 0x000fe20008000000 */
[----:B------:R-:W-:Y:S02]  /*a160*/  ISETP.NE.AND P1, PT, R0, 0x2, PT ;  /* 0x000000020000780c */ /* 0x000fe40003f25270 */
[----:B------:R-:W-:Y:S02]  /*a170*/  SEL R3, RZ, 0x1, P0 ;  /* 0x00000001ff037807 */ /* 0x000fe40000000000 */
[----:B---3--:R-:W-:Y:S02]  /*a180*/  SEL R2, RZ, 0x1, P1 ;  /* 0x00000001ff027807 */ /* 0x008fe40000800000 */
[----:B------:R-:W-:Y:S01]  /*a190*/  LOP3.LUT R92, R92, R3, RZ, 0x3c, !PT ;  /* 0x000000035c5c7212 */ /* 0x000fe200078e3cff */
[----:B------:R-:W-:Y:S01]  /*a1a0*/  UIADD3 UR20, UPT, UPT, UR38, UR5, URZ ;  /* 0x0000000526147290 */ /* 0x000fe2000fffe0ff */
[----:B------:R-:W-:Y:S01]  /*a1b0*/  LOP3.LUT R93, R93, R2, RZ, 0x3c, !PT ;  /* 0x000000025d5d7212 */ /* 0x000fe200078e3cff */
[----:B------:R-:W-:Y:S01]  /*a1c0*/  UIADD3 UR12, UPT, UPT, UR37, UR4, URZ ;  /* 0x00000004250c7290 */ /* 0x000fe2000fffe0ff */
[----:B------:R-:W-:Y:S02]  /*a1d0*/  SEL R90, R90, RZ, P0 ;  /* 0x000000ff5a5a7207 */ /* 0x000fe40000000000 */
[----:B------:R-:W-:Y:S01]  /*a1e0*/  SEL R36, R0, RZ, P1 ;  /* 0x000000ff00247207 */ /* 0x000fe20000800000 */
[----:B------:R-:W-:Y:S08]  /*a1f0*/  BRA.U UP0, `(.L_x_149) ;  /* 0xffffffbd00fc7547 */ /* 0x000ff0000b83ffff */
[----:B------:R-:W3:Y:S01]  /*a200*/  LDCU.64 UR4, c[0x0][0xc88] ;  /* 0x00019100ff0477ac */ /* 0x000ee20008000a00 */
[----:B------:R-:W4:Y:S01]  /*a210*/  LDCU.64 UR6, c[0x0][0xc90] ;  /* 0x00019200ff0677ac */ /* 0x000f220008000a00 */
[----:B---3--:R-:W-:Y:S02]  /*a220*/  ISETP.NE.U32.AND P2, PT, RZ, UR4, PT ;  /* 0x00000004ff007c0c */ /* 0x008fe4000bf45070 */
[----:B----4-:R-:W-:Y:S02]  /*a230*/  ISETP.NE.U32.AND P1, PT, RZ, UR6, PT ;  /* 0x00000006ff007c0c */ /* 0x010fe4000bf25070 */
[----:B------:R-:W-:Y:S02]  /*a240*/  ISETP.NE.AND.EX P2, PT, RZ, UR5, PT, P2 ;  /* 0x00000005ff007c0c */ /* 0x000fe4000bf45320 */
[----:B------:R-:W-:-:S13]  /*a250*/  ISETP.NE.AND.EX P0, PT, RZ, UR7, PT, P1 ;  /* 0x00000007ff007c0c */ /* 0x000fda000bf05310 */
[----:B------:R-:W-:Y:S05]  /*a260*/  @P2 BRA P0, `(.L_x_150) ;  /* 0x00000000003c2947 */ /* 0x000fea0000000000 */
[----:B------:R-:W-:-:S13]  /*a270*/  ISETP.NE.AND.EX P1, PT, RZ, UR7, PT, P1 ;  /* 0x00000007ff007c0c */ /* 0x000fda000bf25310 */
[----:B------:R-:W-:Y:S05]  /*a280*/  @P1 BRA `(.L_x_151) ;  /* 0x00000000000c1947 */ /* 0x000fea0003800000 */
[----:B------:R-:W-:-:S13]  /*a290*/  FSETP.NEU.AND P0, PT, R41, RZ, PT ;  /* 0x000000ff2900720b */ /* 0x000fda0003f0d000 */
[----:B------:R-:W-:Y:S05]  /*a2a0*/  @!P0 EXIT ;  /* 0x000000000000894d */ /* 0x000fea0003800000 */
[----:B------:R-:W-:Y:S05]  /*a2b0*/  BRA `(.L_x_150) ;  /* 0x0000000000287947 */ /* 0x000fea0003800000 */
.L_x_151:
[----:B------:R-:W-:Y:S01]  /*a2c0*/  ISETP.NE.AND P0, PT, R89, RZ, PT ;  /* 0x000000ff5900720c */ /* 0x000fe20003f05270 */
[----:B------:R-:W-:-:S12]  /*a2d0*/  BSSY.RECONVERGENT B0, `(.L_x_150) ;  /* 0x0000008000007945 */ /* 0x000fd80003800200 */
[----:B------:R-:W-:Y:S05]  /*a2e0*/  @P0 BRA `(.L_x_152) ;  /* 0x0000000000100947 */ /* 0x000fea0003800000 */
[----:B------:R-:W-:-:S04]  /*a2f0*/  ISETP.NE.U32.AND P0, PT, RZ, UR4, PT ;  /* 0x00000004ff007c0c */ /* 0x000fc8000bf05070 */
[----:B------:R-:W-:-:S13]  /*a300*/  ISETP.NE.AND.EX P0, PT, RZ, UR5, PT, P0 ;  /* 0x00000005ff007c0c */ /* 0x000fda000bf05300 */
[----:B------:R-:W-:Y:S05]  /*a310*/  @!P0 EXIT ;  /* 0x000000000000894d */ /* 0x000fea0003800000 */
[----:B------:R-:W-:Y:S05]  /*a320*/  BRA `(.L_x_153) ;  /* 0x0000000000087947 */ /* 0x000fea0003800000 */
.L_x_152:
[----:B------:R-:W-:-:S13]  /*a330*/  FSETP.NEU.AND P0, PT, R41, RZ, PT ;  /* 0x000000ff2900720b */ /* 0x000fda0003f0d000 */
[----:B------:R-:W-:Y:S05]  /*a340*/  @!P0 EXIT ;  /* 0x000000000000894d */ /* 0x000fea0003800000 */
.L_x_153:
[----:B------:R-:W-:Y:S05]  /*a350*/  BSYNC.RECONVERGENT B0 ;  /* 0x0000000000007941 */ /* 0x000fea0003800200 */
.L_x_150:
[----:B------:R-:W-:Y:S01]  /*a360*/  ULEA UR6, UR46, UR44, 0x3 ;  /* 0x0000002c2e067291 */ /* 0x000fe2000f8e18ff */
[----:B------:R-:W-:-:S04]  /*a370*/  DEPBAR.LE SB0, 0x0 ;  /* 0x000080000000791a */ /* 0x000fc80000000000 */
[----:B------:R-:W-:-:S04]  /*a380*/  UIADD3 UR6, UPT, UPT, UR6, 0x90, URZ ;  /* 0x0000009006067890 */ /* 0x000fc8000fffe0ff */
[----:B------:R-:W-:-:S09]  /*a390*/  UPRMT UR6, UR60, 0x654, UR6 ;  /* 0x000006543c067896 */ /* 0x000fd20008000006 */
[----:B------:R-:W-:Y:S01]  /*a3a0*/  SYNCS.ARRIVE.TRANS64.RED.A1T0 RZ, [UR6], RZ ;  /* 0x000000ffffff79a7 */ /* 0x000fe20008100406 */
[----:B------:R-:W-:Y:S05]  /*a3b0*/  EXIT ;  /* 0x000000000000794d */ /* 0x000fea0003800000 */
.L_x_24:
[----:B--2---:R2:W3:Y:S02]  /*a3c0*/  SYNCS.PHASECHK.TRANS64.TRYWAIT P0, [R3+URZ+0x110], R2 ;  /* 0x00011002030075a7 */ /* 0x0044e400080011ff */
[----:B---3--:R-:W-:Y:S05]  /*a3d0*/  @!P0 NANOSLEEP.SYNCS 0x989680 ;  /* 0x009896800000895d */ /* 0x008fea0003900000 */
[----:B------:R-:W3:Y:S02]  /*a3e0*/  @!P0 SYNCS.PHASECHK.TRANS64 P0, [R3+URZ+0x110], R2 ;  /* 0x00011002030085a7 */ /* 0x000ee400080010ff */
[----:B---3--:R-:W-:Y:S05]  /*a3f0*/  @!P0 BRA `(.L_x_24) ;  /* 0xfffffffc00f08947 */ /* 0x008fea000383ffff */
[----:B------:R-:W-:Y:S05]  /*a400*/  BRA `(.L_x_154) ;  /* 0xffffff7800307947 */ /* 0x000fea000383ffff */
.L_x_27:
[----:B-1----:R-:W-:-:S07]  /*a410*/  MOV R0, UR5 ;  /* 0x0000000500007c02 */ /* 0x002fce0008000f00 */
.L_x_155:
[----:B-1----:R1:W2:Y:S02]  /*a420*/  SYNCS.PHASECHK.TRANS64.TRYWAIT P0, [R0+URZ+0x38], R3 ;  /* 0x00003803000075a7 */ /* 0x0022a400080011ff */
[----:B--2---:R-:W-:Y:S05]  /*a430*/  @!P0 NANOSLEEP.SYNCS 0x989680 ;  /* 0x009896800000895d */ /* 0x004fea0003900000 */
[----:B------:R-:W2:Y:S02]  /*a440*/  @!P0 SYNCS.PHASECHK.TRANS64 P0, [R0+URZ+0x38], R3 ;  /* 0x00003803000085a7 */ /* 0x000ea400080010ff */
[----:B--2---:R-:W-:Y:S05]  /*a450*/  @!P0 BRA `(.L_x_155) ;  /* 0xfffffffc00f08947 */ /* 0x004fea000383ffff */
[----:B------:R-:W-:Y:S05]  /*a460*/  BRA `(.L_x_26) ;  /* 0xffffff78009c7947 */ /* 0x000fea000383ffff */
.L_x_36:
[----:B-1----:R-:W-:-:S07]  /*a470*/  MOV R0, UR7 ;  /* 0x0000000700007c02 */ /* 0x002fce0008000f00 */
.L_x_156:
[----:B-1----:R1:W2:Y:S02]  /*a480*/  SYNCS.PHASECHK.TRANS64.TRYWAIT P0, [R0+URZ+0x38], R3 ;  /* 0x00003803000075a7 */ /* 0x0022a400080011ff */
[----:B--2---:R-:W-:Y:S05]  /*a490*/  @!P0 NANOSLEEP.SYNCS 0x989680 ;  /* 0x009896800000895d */ /* 0x004fea0003900000 */
[----:B------:R-:W2:Y:S02]  /*a4a0*/  @!P0 SYNCS.PHASECHK.TRANS64 P0, [R0+URZ+0x38], R3 ;  /* 0x00003803000085a7 */ /* 0x000ea400080010ff */
[----:B--2---:R-:W-:Y:S05]  /*a4b0*/  @!P0 BRA `(.L_x_156) ;  /* 0xfffffffc00f08947 */ /* 0x004fea000383ffff */
[----:B------:R-:W-:Y:S05]  /*a4c0*/  BRA `(.L_x_35) ;  /* 0xffffff7c00c07947 */ /* 0x000fea000383ffff */
.L_x_43:
[----:B-1----:R1:W4:Y:S02]  /*a4d0*/  SYNCS.PHASECHK.TRANS64.TRYWAIT P0, [R3+URZ+0xc0], R0 ;  /* 0x0000c000030075a7 */ /* 0x00232400080011ff */
[----:B----4-:R-:W-:Y:S05]  /*a4e0*/  @!P0 NANOSLEEP.SYNCS 0x989680 ;  /* 0x009896800000895d */ /* 0x010fea0003900000 */
[----:B------:R-:W4:Y:S02]  /*a4f0*/  @!P0 SYNCS.PHASECHK.TRANS64 P0, [R3+URZ+0xc0], R0 ;  /* 0x0000c000030085a7 */ /* 0x000f2400080010ff */
[----:B----4-:R-:W-:Y:S05]  /*a500*/  @!P0 BRA `(.L_x_43) ;  /* 0xfffffffc00f08947 */ /* 0x010fea000383ffff */
[----:B------:R-:W-:Y:S05]  /*a510*/  BRA `(.L_x_157) ;  /* 0xffffff8000c87947 */ /* 0x000fea000383ffff */
.L_x_47:
[----:B-1----:R-:W-:-:S07]  /*a520*/  MOV R0, UR4 ;  /* 0x0000000400007c02 */ /* 0x002fce0008000f00 */
.L_x_158:
[----:B-1----:R1:W2:Y:S02]  /*a530*/  SYNCS.PHASECHK.TRANS64.TRYWAIT P0, [R0+URZ], R3 ;  /* 0x00000003000075a7 */ /* 0x0022a400080011ff */
[----:B--2---:R-:W-:Y:S05]  /*a540*/  @!P0 NANOSLEEP.SYNCS 0x989680 ;  /* 0x009896800000895d */ /* 0x004fea0003900000 */
[----:B------:R-:W2:Y:S02]  /*a550*/  @!P0 SYNCS.PHASECHK.TRANS64 P0, [R0+URZ], R3 ;  /* 0x00000003000085a7 */ /* 0x000ea400080010ff */
[----:B--2---:R-:W-:Y:S05]  /*a560*/  @!P0 BRA `(.L_x_158) ;  /* 0xfffffffc00f08947 */ /* 0x004fea000383ffff */
[----:B------:R-:W-:Y:S05]  /*a570*/  BRA `(.L_x_159) ;  /* 0xffffff8800747947 */ /* 0x000fea000383ffff */
.L_x_48:
[----:B------:R-:W-:-:S07]  /*a580*/  MOV R0, UR5 ;  /* 0x0000000500007c02 */ /* 0x000fce0008000f00 */
.L_x_160:
[----:B-1----:R1:W2:Y:S02]  /*a590*/  SYNCS.PHASECHK.TRANS64.TRYWAIT P0, [R0+URZ], R3 ;  /* 0x00000003000075a7 */ /* 0x0022a400080011ff */
[----:B--2---:R-:W-:Y:S05]  /*a5a0*/  @!P0 NANOSLEEP.SYNCS 0x989680 ;  /* 0x009896800000895d */ /* 0x004fea0003900000 */
[----:B------:R-:W2:Y:S02]  /*a5b0*/  @!P0 SYNCS.PHASECHK.TRANS64 P0, [R0+URZ], R3 ;  /* 0x00000003000085a7 */ /* 0x000ea400080010ff */
[----:B--2---:R-:W-:Y:S05]  /*a5c0*/  @!P0 BRA `(.L_x_160) ;  /* 0xfffffffc00f08947 */ /* 0x004fea000383ffff */
[----:B------:R-:W-:Y:S05]  /*a5d0*/  BRA `(.L_x_161) ;  /* 0xffffff8800807947 */ /* 0x000fea000383ffff */
.L_x_49:
[----:B------:R-:W-:-:S07]  /*a5e0*/  MOV R0, UR5 ;  /* 0x0000000500007c02 */ /* 0x000fce0008000f00 */
.L_x_162:
[----:B-1----:R1:W2:Y:S02]  /*a5f0*/  SYNCS.PHASECHK.TRANS64.TRYWAIT P0, [R0+URZ], R3 ;  /* 0x00000003000075a7 */ /* 0x0022a400080011ff */
[----:B--2---:R-:W-:Y:S05]  /*a600*/  @!P0 NANOSLEEP.SYNCS 0x989680 ;  /* 0x009896800000895d */ /* 0x004fea0003900000 */
[----:B------:R-:W2:Y:S02]  /*a610*/  @!P0 SYNCS.PHASECHK.TRANS64 P0, [R0+URZ], R3 ;  /* 0x00000003000085a7 */ /* 0x000ea400080010ff */
[----:B--2---:R-:W-:Y:S05]  /*a620*/  @!P0 BRA `(.L_x_162) ;  /* 0xfffffffc00f08947 */ /* 0x004fea000383ffff */
[----:B------:R-:W-:Y:S05]  /*a630*/  BRA `(.L_x_163) ;  /* 0xffffff88008c7947 */ /* 0x000fea000383ffff */
.L_x_50:
[----:B------:R-:W-:-:S07]  /*a640*/  MOV R0, UR5 ;  /* 0x0000000500007c02 */ /* 0x000fce0008000f00 */
.L_x_164:
[----:B-1----:R1:W2:Y:S02]  /*a650*/  SYNCS.PHASECHK.TRANS64.TRYWAIT P0, [R0+URZ], R3 ;  /* 0x00000003000075a7 */ /* 0x0022a400080011ff */
[----:B--2---:R-:W-:Y:S05]  /*a660*/  @!P0 NANOSLEEP.SYNCS 0x989680 ;  /* 0x009896800000895d */ /* 0x004fea0003900000 */
[----:B------:R-:W2:Y:S02]  /*a670*/  @!P0 SYNCS.PHASECHK.TRANS64 P0, [R0+URZ], R3 ;  /* 0x00000003000085a7 */ /* 0x000ea400080010ff */
[----:B--2---:R-:W-:Y:S05]  /*a680*/  @!P0 BRA `(.L_x_164) ;  /* 0xfffffffc00f08947 */ /* 0x004fea000383ffff */
[----:B------:R-:W-:Y:S05]  /*a690*/  BRA `(.L_x_165) ;  /* 0xffffff8800987947 */ /* 0x000fea000383ffff */
.L_x_51:
[----:B------:R-:W-:-:S07]  /*a6a0*/  MOV R0, UR5 ;  /* 0x0000000500007c02 */ /* 0x000fce0008000f00 */
.L_x_166:
[----:B-1----:R1:W2:Y:S02]  /*a6b0*/  SYNCS.PHASECHK.TRANS64.TRYWAIT P0, [R0+URZ], R3 ;  /* 0x00000003000075a7 */ /* 0x0022a400080011ff */
[----:B--2---:R-:W-:Y:S05]  /*a6c0*/  @!P0 NANOSLEEP.SYNCS 0x989680 ;  /* 0x009896800000895d */ /* 0x004fea0003900000 */
[----:B------:R-:W2:Y:S02]  /*a6d0*/  @!P0 SYNCS.PHASECHK.TRANS64 P0, [R0+URZ], R3 ;  /* 0x00000003000085a7 */ /* 0x000ea400080010ff */
[----:B--2---:R-:W-:Y:S05]  /*a6e0*/  @!P0 BRA `(.L_x_166) ;  /* 0xfffffffc00f08947 */ /* 0x004fea000383ffff */
[----:B------:R-:W-:Y:S05]  /*a6f0*/  BRA `(.L_x_167) ;  /* 0xffffff8800a47947 */ /* 0x000fea000383ffff */
.L_x_52:
[----:B------:R-:W-:-:S07]  /*a700*/  MOV R0, UR5 ;  /* 0x0000000500007c02 */ /* 0x000fce0008000f00 */
.L_x_168:
[----:B-1----:R1:W2:Y:S02]  /*a710*/  SYNCS.PHASECHK.TRANS64.TRYWAIT P0, [R0+URZ], R3 ;  /* 0x00000003000075a7 */ /* 0x0022a400080011ff */
[----:B--2---:R-:W-:Y:S05]  /*a720*/  @!P0 NANOSLEEP.SYNCS 0x989680 ;  /* 0x009896800000895d */ /* 0x004fea0003900000 */
[----:B------:R-:W2:Y:S02]  /*a730*/  @!P0 SYNCS.PHASECHK.TRANS64 P0, [R0+URZ], R3 ;  /* 0x00000003000085a7 */ /* 0x000ea400080010ff */
[----:B--2---:R-:W-:Y:S05]  /*a740*/  @!P0 BRA `(.L_x_168) ;  /* 0xfffffffc00f08947 */ /* 0x004fea000383ffff */
[----:B------:R-:W-:Y:S05]  /*a750*/  BRA `(.L_x_169) ;  /* 0xffffff8800b07947 */ /* 0x000fea000383ffff */
.L_x_55:
[----:B-1----:R1:W2:Y:S02]  /*a760*/  SYNCS.PHASECHK.TRANS64.TRYWAIT P0, [R2+URZ+0x100], R5 ;  /* 0x00010005020075a7 */ /* 0x0022a400080011ff */
[----:B--2---:R-:W-:Y:S05]  /*a770*/  @!P0 NANOSLEEP.SYNCS 0x989680 ;  /* 0x009896800000895d */ /* 0x004fea0003900000 */
[----:B------:R-:W2:Y:S02]  /*a780*/  @!P0 SYNCS.PHASECHK.TRANS64 P0, [R2+URZ+0x100], R5 ;  /* 0x00010005020085a7 */ /* 0x000ea400080010ff */
[----:B--2---:R-:W-:Y:S05]  /*a790*/  @!P0 BRA `(.L_x_55) ;  /* 0xfffffffc00f08947 */ /* 0x004fea000383ffff */
[----:B------:R-:W-:Y:S05]  /*a7a0*/  BRA `(.L_x_170) ;  /* 0xffffff8c000c7947 */ /* 0x000fea000383ffff */
.L_x_56:
[----:B------:R-:W-:-:S07]  /*a7b0*/  MOV R2, UR4 ;  /* 0x0000000400027c02 */ /* 0x000fce0008000f00 */
.L_x_171:
[----:B-1----:R1:W2:Y:S02]  /*a7c0*/  SYNCS.PHASECHK.TRANS64.TRYWAIT P0, [R2+URZ+0xd0], R5 ;  /* 0x0000d005020075a7 */ /* 0x0022a400080011ff */
[----:B--2---:R-:W-:Y:S05]  /*a7d0*/  @!P0 NANOSLEEP.SYNCS 0x989680 ;  /* 0x009896800000895d */ /* 0x004fea0003900000 */
[----:B------:R-:W2:Y:S02]  /*a7e0*/  @!P0 SYNCS.PHASECHK.TRANS64 P0, [R2+URZ+0xd0], R5 ;  /* 0x0000d005020085a7 */ /* 0x000ea400080010ff */
[----:B--2---:R-:W-:Y:S05]  /*a7f0*/  @!P0 BRA `(.L_x_171) ;  /* 0xfffffffc00f08947 */ /* 0x004fea000383ffff */
[----:B------:R-:W-:Y:S05]  /*a800*/  BRA `(.L_x_172) ;  /* 0xffffff8c001c7947 */ /* 0x000fea000383ffff */
.L_x_57:
[----:B-1----:R1:W2:Y:S02]  /*a810*/  SYNCS.PHASECHK.TRANS64.TRYWAIT P1, [R2+URZ+0xc0], R5 ;  /* 0x0000c005020075a7 */ /* 0x0022a400080211ff */
[----:B--2---:R-:W-:Y:S05]  /*a820*/  @!P1 NANOSLEEP.SYNCS 0x989680 ;  /* 0x009896800000995d */ /* 0x004fea0003900000 */
[----:B------:R-:W2:Y:S02]  /*a830*/  @!P1 SYNCS.PHASECHK.TRANS64 P1, [R2+URZ+0xc0], R5 ;  /* 0x0000c005020095a7 */ /* 0x000ea400080210ff */
[----:B--2---:R-:W-:Y:S05]  /*a840*/  @!P1 BRA `(.L_x_57) ;  /* 0xfffffffc00f09947 */ /* 0x004fea000383ffff */
[----:B------:R-:W-:Y:S05]  /*a850*/  BRA `(.L_x_173) ;  /* 0xffffff8c004c7947 */ /* 0x000fea000383ffff */
.L_x_60:
[----:B------:R-:W-:-:S07]  /*a860*/  MOV R0, UR4 ;  /* 0x0000000400007c02 */ /* 0x000fce0008000f00 */
.L_x_174:
[----:B-1----:R1:W2:Y:S02]  /*a870*/  SYNCS.PHASECHK.TRANS64.TRYWAIT P0, [R0+URZ+0xd0], R3 ;  /* 0x0000d003000075a7 */ /* 0x0022a400080011ff */
[----:B--2---:R-:W-:Y:S05]  /*a880*/  @!P0 NANOSLEEP.SYNCS 0x989680 ;  /* 0x009896800000895d */ /* 0x004fea0003900000 */
[----:B------:R-:W2:Y:S02]  /*a890*/  @!P0 SYNCS.PHASECHK.TRANS64 P0, [R0+URZ+0xd0], R3 ;  /* 0x0000d003000085a7 */ /* 0x000ea400080010ff */
[----:B--2---:R-:W-:Y:S05]  /*a8a0*/  @!P0 BRA `(.L_x_174) ;  /* 0xfffffffc00f08947 */ /* 0x004fea000383ffff */
[----:B------:R-:W-:Y:S05]  /*a8b0*/  BRA `(.L_x_59) ;  /* 0xffffff8c00a07947 */ /* 0x000fea000383ffff */
.L_x_69:
[----:B-1----:R-:W-:-:S04]  /*a8c0*/  MOV R0, UR5 ;  /* 0x0000000500007c02 */ /* 0x002fc80008000f00 */
[----:B------:R1:W2:Y:S03]  /*a8d0*/  SYNCS.PHASECHK.TRANS64.TRYWAIT P0, [R0+URZ+0x8], R7 ;  /* 0x00000807000075a7 */ /* 0x0002a600080011ff */
[----:B--2---:R-:W-:Y:S05]  /*a8e0*/  @!P0 NANOSLEEP.SYNCS 0x989680 ;  /* 0x009896800000895d */ /* 0x004fea0003900000 */
[----:B------:R-:W2:Y:S02]  /*a8f0*/  @!P0 SYNCS.PHASECHK.TRANS64 P0, [R0+URZ+0x8], R7 ;  /* 0x00000807000085a7 */ /* 0x000ea400080010ff */
[----:B--2---:R-:W-:Y:S05]  /*a900*/  @!P0 BRA `(.L_x_69) ;  /* 0xfffffffc00ec8947 */ /* 0x004fea000383ffff */
[----:B------:R-:W-:Y:S05]  /*a910*/  BRA `(.L_x_68) ;  /* 0xffffff9000547947 */ /* 0x000fea000383ffff */
.L_x_71:
[----:B------:R-:W-:Y:S01]  /*a920*/  BSSY B0, `(.L_x_175) ;  /* 0x0000006000007945 */ /* 0x000fe20003800000 */
[----:B------:R-:W-:-:S07]  /*a930*/  MOV R15, 0xffffffff ;  /* 0xffffffff000f7802 */ /* 0x000fce0000000f00 */
[----:B-1---5:R-:W-:Y:S05]  /*a940*/  WARPSYNC.COLLECTIVE R15, `(.L_x_176) ;  /* 0x000000000f0c7348 */ /* 0x022fea0003c00000 */
[----:B------:R-:W-:Y:S02]  /*a950*/  ELECT P6, UR79, PT ;  /* 0x00000000004f782f */ /* 0x000fe400038c0000 */
[----:B------:R-:W-:Y:S01]  /*a960*/  MOV R14, UR79 ;  /* 0x0000004f000e7c02 */ /* 0x000fe20008000f00 */
[----:B-1---5:R-:W-:Y:S10]  /*a970*/  ENDCOLLECTIVE ;  /* 0x000000000000791b */ /* 0x022ff40003800000 */
.L_x_176:
[----:B------:R-:W-:Y:S05]  /*a980*/  BSYNC B0 ;  /* 0x0000000000007941 */ /* 0x000fea0003800000 */
.L_x_175:
[----:B------:R-:W-:Y:S01]  /*a990*/  PLOP3.LUT P0, PT, P6, PT, PT, 0x80, 0x8 ;  /* 0x000000000008781c */ /* 0x000fe2000370f070 */
[----:B------:R-:W-:-:S12]  /*a9a0*/  BRA `(.L_x_177) ;  /* 0xffffff9000807947 */ /* 0x000fd8000383ffff */
.L_x_73:
[----:B-1----:R-:W-:-:S04]  /*a9b0*/  MOV R0, UR5 ;  /* 0x0000000500007c02 */ /* 0x002fc80008000f00 */
[----:B------:R1:W2:Y:S03]  /*a9c0*/  SYNCS.PHASECHK.TRANS64.TRYWAIT P0, [R0+URZ+0x8], R5 ;  /* 0x00000805000075a7 */ /* 0x0002a600080011ff */
[----:B--2---:R-:W-:Y:S05]  /*a9d0*/  @!P0 NANOSLEEP.SYNCS 0x989680 ;  /* 0x009896800000895d */ /* 0x004fea0003900000 */
[----:B------:R-:W2:Y:S02]  /*a9e0*/  @!P0 SYNCS.PHASECHK.TRANS64 P0, [R0+URZ+0x8], R5 ;  /* 0x00000805000085a7 */ /* 0x000ea400080010ff */
[----:B--2---:R-:W-:Y:S05]  /*a9f0*/  @!P0 BRA `(.L_x_73) ;  /* 0xfffffffc00ec8947 */ /* 0x004fea000383ffff */
[----:B------:R-:W-:Y:S05]  /*aa00*/  BRA `(.L_x_72) ;  /* 0xffffff9000847947 */ /* 0x000fea000383ffff */
.L_x_74:
[----:B-1----:R1:W2:Y:S02]  /*aa10*/  SYNCS.PHASECHK.TRANS64.TRYWAIT P0, [R0+URZ+0xc0], R5 ;  /* 0x0000c005000075a7 */ /* 0x0022a400080011ff */
[----:B--2---:R-:W-:Y:S05]  /*aa20*/  @!P0 NANOSLEEP.SYNCS 0x989680 ;  /* 0x009896800000895d */ /* 0x004fea0003900000 */
[----:B------:R-:W2:Y:S02]  /*aa30*/  @!P0 SYNCS.PHASECHK.TRANS64 P0, [R0+URZ+0xc0], R5 ;  /* 0x0000c005000085a7 */ /* 0x000ea400080010ff */
[----:B--2---:R-:W-:Y:S05]  /*aa40*/  @!P0 BRA `(.L_x_74) ;  /* 0xfffffffc00f08947 */ /* 0x004fea000383ffff */
[----:B------:R-:W-:Y:S05]  /*aa50*/  BRA `(.L_x_178) ;  /* 0xffffff9800107947 */ /* 0x000fea000383ffff */
.L_x_76:
[----:B------:R-:W-:-:S07]  /*aa60*/  MOV R0, UR58 ;  /* 0x0000003a00007c02 */ /* 0x000fce0008000f00 */
.L_x_179:
[----:B-1----:R1:W2:Y:S02]  /*aa70*/  SYNCS.PHASECHK.TRANS64.TRYWAIT P0, [R0+URZ+0xf0], R5 ;  /* 0x0000f005000075a7 */ /* 0x0022a400080011ff */
[----:B--2---:R-:W-:Y:S05]  /*aa80*/  @!P0 NANOSLEEP.SYNCS 0x989680 ;  /* 0x009896800000895d */ /* 0x004fea0003900000 */
[----:B------:R-:W2:Y:S02]  /*aa90*/  @!P0 SYNCS.PHASECHK.TRANS64 P0, [R0+URZ+0xf0], R5 ;  /* 0x0000f005000085a7 */ /* 0x000ea400080010ff */
[----:B--2---:R-:W-:Y:S05]  /*aaa0*/  @!P0 BRA `(.L_x_179) ;  /* 0xfffffffc00f08947 */ /* 0x004fea000383ffff */
[----:B------:R-:W-:Y:S05]  /*aab0*/  BRA `(.L_x_180) ;  /* 0xffffff98005c7947 */ /* 0x000fea000383ffff */
.L_x_79:
[----:B------:R-:W-:Y:S07]  /*aac0*/  MOV R0, UR7 ;  /* 0x0000000700007c02 */ /* 0x000fee0008000f00 */
.L_x_181:
[----:B-1----:R1:W2:Y:S02]  /*aad0*/  SYNCS.PHASECHK.TRANS64.TRYWAIT P0, [R0+URZ], R5 ;  /* 0x00000005000075a7 */ /* 0x0022a400080011ff */
[----:B--2---:R-:W-:Y:S05]  /*aae0*/  @!P0 NANOSLEEP.SYNCS 0x989680 ;  /* 0x009896800000895d */ /* 0x004fea0003900000 */
[----:B------:R-:W2:Y:S02]  /*aaf0*/  @!P0 SYNCS.PHASECHK.TRANS64 P0, [R0+URZ], R5 ;  /* 0x00000005000085a7 */ /* 0x000ea400080010ff */
[----:B--2---:R-:W-:Y:S05]  /*ab00*/  @!P0 BRA `(.L_x_181) ;  /* 0xfffffffc00f08947 */ /* 0x004fea000383ffff */
[----:B------:R-:W-:Y:S05]  /*ab10*/  BRA `(.L_x_78) ;  /* 0xffffff9800707947 */ /* 0x000fea000383ffff */
.L_x_83:
[----:B-1----:R-:W-:-:S07]  /*ab20*/  MOV R0, UR4 ;  /* 0x0000000400007c02 */ /* 0x002fce0008000f00 */
.L_x_182:
[----:B-1----:R1:W2:Y:S02]  /*ab30*/  SYNCS.PHASECHK.TRANS64.TRYWAIT P0, [R0+URZ], R3 ;  /* 0x00000003000075a7 */ /* 0x0022a400080011ff */
[----:B--2---:R-:W-:Y:S05]  /*ab40*/  @!P0 NANOSLEEP.SYNCS 0x989680 ;  /* 0x009896800000895d */ /* 0x004fea0003900000 */
[----:B------:R-:W2:Y:S02]  /*ab50*/  @!P0 SYNCS.PHASECHK.TRANS64 P0, [R0+URZ], R3 ;  /* 0x00000003000085a7 */ /* 0x000ea400080010ff */
[----:B--2---:R-:W-:Y:S05]  /*ab60*/  @!P0 BRA `(.L_x_182) ;  /* 0xfffffffc00f08947 */ /* 0x004fea000383ffff */
[----:B------:R-:W-:Y:S05]  /*ab70*/  BRA `(.L_x_183) ;  /* 0xffffff9c00987947 */ /* 0x000fea000383ffff */
.L_x_86:
[----:B------:R-:W-:-:S07]  /*ab80*/  MOV R0, UR34 ;  /* 0x0000002200007c02 */ /* 0x000fce0008000f00 */
.L_x_184:
[----:B-1----:R1:W2:Y:S02]  /*ab90*/  SYNCS.PHASECHK.TRANS64.TRYWAIT P1, [R0+URZ+0x120], R3 ;  /* 0x00012003000075a7 */ /* 0x0022a400080211ff */
[----:B--2---:R-:W-:Y:S05]  /*aba0*/  @!P1 NANOSLEEP.SYNCS 0x989680 ;  /* 0x009896800000995d */ /* 0x004fea0003900000 */
[----:B------:R-:W2:Y:S02]  /*abb0*/  @!P1 SYNCS.PHASECHK.TRANS64 P1, [R0+URZ+0x120], R3 ;  /* 0x00012003000095a7 */ /* 0x000ea400080210ff */
[----:B--2---:R-:W-:Y:S05]  /*abc0*/  @!P1 BRA `(.L_x_184) ;  /* 0xfffffffc00f09947 */ /* 0x004fea000383ffff */
[----:B------:R-:W-:Y:S05]  /*abd0*/  BRA `(.L_x_185) ;  /* 0xffffff9c00e47947 */ /* 0x000fea000383ffff */
.L_x_91:
[----:B--2---:R2:W3:Y:S02]  /*abe0*/  SYNCS.PHASECHK.TRANS64.TRYWAIT P0, [R12+URZ+0xc0], R9 ;  /* 0x0000c0090c0075a7 */ /* 0x0044e400080011ff */
[----:B---3--:R-:W-:Y:S05]  /*abf0*/  @!P0 NANOSLEEP.SYNCS 0x989680 ;  /* 0x009896800000895d */ /* 0x008fea0003900000 */
[----:B------:R-:W3:Y:S02]  /*ac00*/  @!P0 SYNCS.PHASECHK.TRANS64 P0, [R12+URZ+0xc0], R9 ;  /* 0x0000c0090c0085a7 */ /* 0x000ee400080010ff */
[----:B---3--:R-:W-:Y:S05]  /*ac10*/  @!P0 BRA `(.L_x_91) ;  /* 0xfffffffc00f08947 */ /* 0x008fea000383ffff */
[----:B------:R-:W-:Y:S05]  /*ac20*/  BRA `(.L_x_186) ;  /* 0xffffffa4000c7947 */ /* 0x000fea000383ffff */
.L_x_94:
[----:B------:R-:W-:Y:S07]  /*ac30*/  MOV R0, UR21 ;  /* 0x0000001500007c02 */ /* 0x000fee0008000f00 */
.L_x_187:
[----:B--2---:R2:W3:Y:S02]  /*ac40*/  SYNCS.PHASECHK.TRANS64.TRYWAIT P2, [R0+URZ+0xb8], R11 ;  /* 0x0000b80b000075a7 */ /* 0x0044e400080411ff */
[----:B---3--:R-:W-:Y:S05]  /*ac50*/  @!P2 NANOSLEEP.SYNCS 0x989680 ;  /* 0x009896800000a95d */ /* 0x008fea0003900000 */
[----:B------:R-:W3:Y:S02]  /*ac60*/  @!P2 SYNCS.PHASECHK.TRANS64 P2, [R0+URZ+0xb8], R11 ;  /* 0x0000b80b0000a5a7 */ /* 0x000ee400080410ff */
[----:B---3--:R-:W-:Y:S05]  /*ac70*/  @!P2 BRA `(.L_x_187) ;  /* 0xfffffffc00f0a947 */ /* 0x008fea000383ffff */
[----:B------:R-:W-:Y:S05]  /*ac80*/  BRA `(.L_x_93) ;  /* 0xffffffa800747947 */ /* 0x000fea000383ffff */
.L_x_97:
[----:B--2---:R-:W-:Y:S07]  /*ac90*/  MOV R0, UR21 ;  /* 0x0000001500007c02 */ /* 0x004fee0008000f00 */
.L_x_188:
[----:B--2---:R2:W3:Y:S02]  /*aca0*/  SYNCS.PHASECHK.TRANS64.TRYWAIT P0, [R0+URZ+0x90], R9 ;  /* 0x00009009000075a7 */ /* 0x0044e400080011ff */
[----:B---3--:R-:W-:Y:S05]  /*acb0*/  @!P0 NANOSLEEP.SYNCS 0x989680 ;  /* 0x009896800000895d */ /* 0x008fea0003900000 */
[----:B------:R-:W3:Y:S02]  /*acc0*/  @!P0 SYNCS.PHASECHK.TRANS64 P0, [R0+URZ+0x90], R9 ;  /* 0x00009009000085a7 */ /* 0x000ee400080010ff */
[----:B---3--:R-:W-:Y:S05]  /*acd0*/  @!P0 BRA `(.L_x_188) ;  /* 0xfffffffc00f08947 */ /* 0x008fea000383ffff */
[----:B------:R-:W-:Y:S05]  /*ace0*/  BRA `(.L_x_189) ;  /* 0xffffffa800d07947 */ /* 0x000fea000383ffff */
.L_x_98:
[----:B------:R-:W-:Y:S07]  /*acf0*/  MOV R0, UR21 ;  /* 0x0000001500007c02 */ /* 0x000fee0008000f00 */
.L_x_190:
[----:B--2---:R2:W3:Y:S02]  /*ad00*/  SYNCS.PHASECHK.TRANS64.TRYWAIT P0, [R0+URZ+0x98], R9 ;  /* 0x00009809000075a7 */ /* 0x0044e400080011ff */
[----:B---3--:R-:W-:Y:S05]  /*ad10*/  @!P0 NANOSLEEP.SYNCS 0x989680 ;  /* 0x009896800000895d */ /* 0x008fea0003900000 */
[----:B------:R-:W3:Y:S02]  /*ad20*/  @!P0 SYNCS.PHASECHK.TRANS64 P0, [R0+URZ+0x98], R9 ;  /* 0x00009809000085a7 */ /* 0x000ee400080010ff */
[----:B---3--:R-:W-:Y:S05]  /*ad30*/  @!P0 BRA `(.L_x_190) ;  /* 0xfffffffc00f08947 */ /* 0x008fea000383ffff */
[----:B------:R-:W-:Y:S05]  /*ad40*/  BRA `(.L_x_191) ;  /* 0xffffffac000c7947 */ /* 0x000fea000383ffff */
.L_x_99:
[----:B------:R-:W-:Y:S07]  /*ad50*/  MOV R0, UR21 ;  /* 0x0000001500007c02 */ /* 0x000fee0008000f00 */
.L_x_192:
[----:B--2---:R2:W3:Y:S02]  /*ad60*/  SYNCS.PHASECHK.TRANS64.TRYWAIT P0, [R0+URZ+0xa0], R9 ;  /* 0x0000a009000075a7 */ /* 0x0044e400080011ff */
[----:B---3--:R-:W-:Y:S05]  /*ad70*/  @!P0 NANOSLEEP.SYNCS 0x989680 ;  /* 0x009896800000895d */ /* 0x008fea0003900000 */
[----:B------:R-:W3:Y:S02]  /*ad80*/  @!P0 SYNCS.PHASECHK.TRANS64 P0, [R0+URZ+0xa0], R9 ;  /* 0x0000a009000085a7 */ /* 0x000ee400080010ff */
[----:B---3--:R-:W-:Y:S05]  /*ad90*/  @!P0 BRA `(.L_x_192) ;  /* 0xfffffffc00f08947 */ /* 0x008fea000383ffff */
[----:B------:R-:W-:Y:S05]  /*ada0*/  BRA `(.L_x_193) ;  /* 0xffffffac00547947 */ /* 0x000fea000383ffff */
.L_x_100:
[----:B------:R-:W-:Y:S07]  /*adb0*/  MOV R0, UR21 ;  /* 0x0000001500007c02 */ /* 0x000fee0008000f00 */
.L_x_194:
[----:B--2---:R2:W3:Y:S02]  /*adc0*/  SYNCS.PHASECHK.TRANS64.TRYWAIT P0, [R0+URZ+0xa8], R9 ;  /* 0x0000a809000075a7 */ /* 0x0044e400080011ff */
[----:B---3--:R-:W-:Y:S05]  /*add0*/  @!P0 NANOSLEEP.SYNCS 0x989680 ;  /* 0x009896800000895d */ /* 0x008fea0003900000 */
[----:B------:R-:W3:Y:S02]  /*ade0*/  @!P0 SYNCS.PHASECHK.TRANS64 P0, [R0+URZ+0xa8], R9 ;  /* 0x0000a809000085a7 */ /* 0x000ee400080010ff */
[----:B---3--:R-:W-:Y:S05]  /*adf0*/  @!P0 BRA `(.L_x_194) ;  /* 0xfffffffc00f08947 */ /* 0x008fea000383ffff */
[----:B------:R-:W-:Y:S05]  /*ae00*/  BRA `(.L_x_195) ;  /* 0xffffffac00987947 */ /* 0x000fea000383ffff */
.L_x_102:
[----:B------:R-:W-:-:S07]  /*ae10*/  MOV R0, UR21 ;  /* 0x0000001500007c02 */ /* 0x000fce0008000f00 */
.L_x_196:
[----:B--2---:R2:W4:Y:S02]  /*ae20*/  SYNCS.PHASECHK.TRANS64.TRYWAIT P0, [R0+URZ+0x90], R3 ;  /* 0x00009003000075a7 */ /* 0x00452400080011ff */
[----:B----4-:R-:W-:Y:S05]  /*ae30*/  @!P0 NANOSLEEP.SYNCS 0x989680 ;  /* 0x009896800000895d */ /* 0x010fea0003900000 */
[----:B------:R-:W4:Y:S02]  /*ae40*/  @!P0 SYNCS.PHASECHK.TRANS64 P0, [R0+URZ+0x90], R3 ;  /* 0x00009003000085a7 */ /* 0x000f2400080010ff */
[----:B----4-:R-:W-:Y:S05]  /*ae50*/  @!P0 BRA `(.L_x_196) ;  /* 0xfffffffc00f08947 */ /* 0x010fea000383ffff */
[----:B------:R-:W-:Y:S05]  /*ae60*/  BRA `(.L_x_197) ;  /* 0xffffffb000107947 */ /* 0x000fea000383ffff */
.L_x_103:
[----:B--2---:R-:W-:-:S07]  /*ae70*/  MOV R0, UR21 ;  /* 0x0000001500007c02 */ /* 0x004fce0008000f00 */
.L_x_198:
[----:B--2---:R2:W4:Y:S02]  /*ae80*/  SYNCS.PHASECHK.TRANS64.TRYWAIT P0, [R0+URZ+0x98], R3 ;  /* 0x00009803000075a7 */ /* 0x00452400080011ff */
[----:B----4-:R-:W-:Y:S05]  /*ae90*/  @!P0 NANOSLEEP.SYNCS 0x989680 ;  /* 0x009896800000895d */ /* 0x010fea0003900000 */
[----:B------:R-:W4:Y:S02]  /*aea0*/  @!P0 SYNCS.PHASECHK.TRANS64 P0, [R0+URZ+0x98], R3 ;  /* 0x00009803000085a7 */ /* 0x000f2400080010ff */
[----:B----4-:R-:W-:Y:S05]  /*aeb0*/  @!P0 BRA `(.L_x_198) ;  /* 0xfffffffc00f08947 */ /* 0x010fea000383ffff */
[----:B------:R-:W-:Y:S05]  /*aec0*/  BRA `(.L_x_199) ;  /* 0xffffffb000007947 */ /* 0x000fea000383ffff */
.L_x_104:
[----:B--2---:R-:W-:-:S07]  /*aed0*/  MOV R0, UR21 ;  /* 0x0000001500007c02 */ /* 0x004fce0008000f00 */
.L_x_200:
[----:B--2---:R2:W4:Y:S02]  /*aee0*/  SYNCS.PHASECHK.TRANS64.TRYWAIT P0, [R0+URZ+0xa0], R3 ;  /* 0x0000a003000075a7 */ /* 0x00452400080011ff */
[----:B----4-:R-:W-:Y:S05]  /*aef0*/  @!P0 NANOSLEEP.SYNCS 0x989680 ;  /* 0x009896800000895d */ /* 0x010fea0003900000 */
[----:B------:R-:W4:Y:S02]  /*af00*/  @!P0 SYNCS.PHASECHK.TRANS64 P0, [R0+URZ+0xa0], R3 ;  /* 0x0000a003000085a7 */ /* 0x000f2400080010ff */
[----:B----4-:R-:W-:Y:S05]  /*af10*/  @!P0 BRA `(.L_x_200) ;  /* 0xfffffffc00f08947 */ /* 0x010fea000383ffff */
[----:B------:R-:W-:Y:S05]  /*af20*/  BRA `(.L_x_201) ;  /* 0xffffffac00f07947 */ /* 0x000fea000383ffff */
.L_x_106:
[----:B--2---:R2:W3:Y:S02]  /*af30*/  SYNCS.PHASECHK.TRANS64.TRYWAIT P0, [R3+URZ+0xc0], R0 ;  /* 0x0000c000030075a7 */ /* 0x0044e400080011ff */
[----:B---3--:R-:W-:Y:S05]  /*af40*/  @!P0 NANOSLEEP.SYNCS 0x989680 ;  /* 0x009896800000895d */ /* 0x008fea0003900000 */
[----:B------:R-:W3:Y:S02]  /*af50*/  @!P0 SYNCS.PHASECHK.TRANS64 P0, [R3+URZ+0xc0], R0 ;  /* 0x0000c000030085a7 */ /* 0x000ee400080010ff */
[----:B---3--:R-:W-:Y:S05]  /*af60*/  @!P0 BRA `(.L_x_106) ;  /* 0xfffffffc00f08947 */ /* 0x008fea000383ffff */
[----:B------:R-:W-:Y:S05]  /*af70*/  BRA `(.L_x_202) ;  /* 0xffffffb000b07947 */ /* 0x000fea000383ffff */
.L_x_117:
[----:B-1----:R-:W-:Y:S04]  /*af80*/  MOV R2, UR44 ;  /* 0x0000002c00027c02 */ /* 0x002fe80008000f00 */
[----:B------:R1:W2:Y:S03]  /*af90*/  SYNCS.PHASECHK.TRANS64.TRYWAIT P0, [R2+URZ+0x70], R3 ;  /* 0x00007003020075a7 */ /* 0x0002a600080011ff */
[----:B--2---:R-:W-:Y:S05]  /*afa0*/  @!P0 NANOSLEEP.SYNCS 0x989680 ;  /* 0x009896800000895d */ /* 0x004fea0003900000 */
[----:B------:R-:W2:Y:S02]  /*afb0*/  @!P0 SYNCS.PHASECHK.TRANS64 P0, [R2+URZ+0x70], R3 ;  /* 0x00007003020085a7 */ /* 0x000ea400080010ff */
[----:B--2---:R-:W-:Y:S05]  /*afc0*/  @!P0 BRA `(.L_x_117) ;  /* 0xfffffffc00ec8947 */ /* 0x004fea000383ffff */
[----:B------:R-:W-:Y:S05]  /*afd0*/  BRA `(.L_x_116) ;  /* 0xffffffc000007947 */ /* 0x000fea000383ffff */
.L_x_119:
[----:B-1----:R1:W3:Y:S02]  /*afe0*/  SYNCS.PHASECHK.TRANS64.TRYWAIT P1, [R101+URZ+0xe0], R0 ;  /* 0x0000e000650075a7 */ /* 0x0022e400080211ff */
[----:B---3--:R-:W-:Y:S05]  /*aff0*/  @!P1 NANOSLEEP.SYNCS 0x989680 ;  /* 0x009896800000995d */ /* 0x008fea0003900000 */
[----:B------:R-:W3:Y:S02]  /*b000*/  @!P1 SYNCS.PHASECHK.TRANS64 P1, [R101+URZ+0xe0], R0 ;  /* 0x0000e000650095a7 */ /* 0x000ee400080210ff */
[----:B---3--:R-:W-:Y:S05]  /*b010*/  @!P1 BRA `(.L_x_119) ;  /* 0xfffffffc00f09947 */ /* 0x008fea000383ffff */
[----:B------:R-:W-:Y:S05]  /*b020*/  BRA `(.L_x_118) ;  /* 0xffffffc000287947 */ /* 0x000fea000383ffff */
.L_x_128:
[----:B---3--:R3:W4:Y:S02]  /*b030*/  SYNCS.PHASECHK.TRANS64.TRYWAIT P0, [R3+URZ+0x70], R0 ;  /* 0x00007000030075a7 */ /* 0x00872400080011ff */
[----:B----4-:R-:W-:Y:S05]  /*b040*/  @!P0 NANOSLEEP.SYNCS 0x989680 ;  /* 0x009896800000895d */ /* 0x010fea0003900000 */
[----:B------:R-:W4:Y:S02]  /*b050*/  @!P0 SYNCS.PHASECHK.TRANS64 P0, [R3+URZ+0x70], R0 ;  /* 0x00007000030085a7 */ /* 0x000f2400080010ff */
[----:B----4-:R-:W-:Y:S05]  /*b060*/  @!P0 BRA `(.L_x_128) ;  /* 0xfffffffc00f08947 */ /* 0x010fea000383ffff */
[----:B------:R-:W-:Y:S05]  /*b070*/  BRA `(.L_x_127) ;  /* 0xffffffcc00047947 */ /* 0x000fea000383ffff */
.L_x_136:
[----:B---3--:R3:W4:Y:S02]  /*b080*/  SYNCS.PHASECHK.TRANS64.TRYWAIT P0, [R62+URZ+0x70], R5 ;  /* 0x000070053e0075a7 */ /* 0x00872400080011ff */
[----:B----4-:R-:W-:Y:S05]  /*b090*/  @!P0 NANOSLEEP.SYNCS 0x989680 ;  /* 0x009896800000895d */ /* 0x010fea0003900000 */
[----:B------:R-:W4:Y:S02]  /*b0a0*/  @!P0 SYNCS.PHASECHK.TRANS64 P0, [R62+URZ+0x70], R5 ;  /* 0x000070053e0085a7 */ /* 0x000f2400080010ff */
[----:B----4-:R-:W-:Y:S05]  /*b0b0*/  @!P0 BRA `(.L_x_136) ;  /* 0xfffffffc00f08947 */ /* 0x010fea000383ffff */
[----:B------:R-:W-:Y:S05]  /*b0c0*/  BRA `(.L_x_135) ;  /* 0xffffffd800087947 */ /* 0x000fea000383ffff */
.L_x_144:
[----:B---3--:R3:W4:Y:S02]  /*b0d0*/  SYNCS.PHASECHK.TRANS64.TRYWAIT P0, [R62+URZ+0x70], R5 ;  /* 0x000070053e0075a7 */ /* 0x00872400080011ff */
[----:B----4-:R-:W-:Y:S05]  /*b0e0*/  @!P0 NANOSLEEP.SYNCS 0x989680 ;  /* 0x009896800000895d */ /* 0x010fea0003900000 */
[----:B------:R-:W4:Y:S02]  /*b0f0*/  @!P0 SYNCS.PHASECHK.TRANS64 P0, [R62+URZ+0x70], R5 ;  /* 0x000070053e0085a7 */ /* 0x000f2400080010ff */
[----:B----4-:R-:W-:Y:S05]  /*b100*/  @!P0 BRA `(.L_x_144) ;  /* 0xfffffffc00f08947 */ /* 0x010fea000383ffff */
[----:B------:R-:W-:Y:S05]  /*b110*/  BRA `(.L_x_143) ;  /* 0xffffffe4000c7947 */ /* 0x000fea000383ffff */
        .weak           $__internal_0_$__cuda_sm10x_tcgen05_guardrail_trap_col_being_dealloced_not_returned_by_alloc
        .type           $__internal_0_$__cuda_sm10x_tcgen05_guardrail_trap_col_being_dealloced_not_returned_by_alloc,@function
        .size           $__internal_0_$__cuda_sm10x_tcgen05_guardrail_trap_col_being_dealloced_not_returned_by_alloc,($__internal_1_$__cuda_sm10x_tcgen05_guardrail_trap_phase_invalid_during_alloc - $__internal_0_$__cuda_sm10x_tcgen05_guardrail_trap_col_being_dealloced_not_returned_by_alloc)
$__internal_0_$__cuda_sm10x_tcgen05_guardrail_trap_col_being_dealloced_not_returned_by_alloc:
[----:B------:R-:W-:Y:S05]  /*b120*/  BPT.TRAP 0x1 ;  /* 0x000000040000795c */ /* 0x000fea0000300000 */
[----:B------:R-:W-:-:S04]  /*b130*/  HFMA2 R3, -RZ, RZ, 0, 0 ;  /* 0x00000000ff037431 */ /* 0x000fc800000001ff */
[----:B------:R-:W-:Y:S05]  /*b140*/  RET.REL.NODEC R2 `(_ZN7cutlass13device_kernelINS_4gemm6kernel13GemmUniversalIN4cute5tupleIJiiiiEEENS1_10collective13CollectiveMmaINS1_46MainloopSm100TmaUmmaWarpSpecializedBlockScaledILi7ELi2ELi2ENS5_IJNS4_1CILi4EEENSA_ILi2EEENSA_ILi1EEEEEEEENS5_IJNSA_ILi256EEENSA_ILi128EEESG_EEENS5_IJNS_12float_e2m1_tENS_13float_ue8m0_tEEEENS5_IJNS5_IJlSD_lEEENS4_6LayoutINS5_IJNS5_IJNS5_IJNSA_ILi32EEESB_EEEiEEESQ_NS5_IJSD_iEEEEEENS5_IJNS5_IJNS5_IJNSA_ILi16EEESB_EEEiEEENS5_IJNS5_IJNSA_ILi0EEESD_EEENSA_ILi512EEEEEENS5_IJSW_iEEEEEEEEEEESL_S13_NS4_8TiledMMAINS4_8MMA_AtomIJNS4_23SM100_MMA_MXF4_2x1SM_SSISJ_SJ_fSK_Li256ELi128ELi32ELNS4_4UMMA5MajorE0ELS18_0ELNS17_7ScaleInE0ELS19_0EEEEEENSN_INS5_IJSD_SD_SD_EEENS5_IJSW_SW_SW_EEEEENS5_IJNS4_10UnderscoreES1F_S1F_EEEEENS5_IJNS4_28SM100_TMA_2SM_LOAD_MULTICASTES1I_EEENS5_IJNS4_14ComposedLayoutINS4_7SwizzleILi3ELi4ELi3EEENS4_18smem_ptr_flag_bitsILi4EEENSN_INS5_IJNSA_ILi8EEESG_EEENS5_IJSG_SD_EEEEEEENSN_INS5_IJNS5_IJNS5_IJSP_SD_EEENS5_IJSO_SC_EEEEEESD_NS5_IJSC_SC_EEEEEENS5_IJNS5_IJNS5_IJSU_SY_EEESX_EEESW_NS5_IJSC_SY_EEEEEEEEEEEvNS4_8identityES1J_S24_vS25_EENS_8epilogue10collective18CollectiveEpilogueINS27_23Sm100TmaWarpSpecializedILi4ELi2ELi32ELb1ELb0EEEJNS5_IJSH_SH_SG_EEENS5_IJNSN_ISH_SD_EENSN_ISO_SD_EEEEENS_10bfloat16_tESM_S2G_SM_NS27_6fusion15FusionCallbacksIS2B_NS2H_17LinearCombinationIS2G_fS2G_fLNS_15FloatRoundStyleE2EEES2C_S2F_JEEENS4_5SM1004TMEM4LOAD26SM100_TMEM_LOAD_32dp32b32xENS4_13SM90_TMA_LOADENS1K_INS1L_ILi2ELi4ELi3EEENS1N_ILi16EEENSN_INS5_IJS1P_SO_EEENS5_IJSO_SD_EEEEEEENS4_39AutoVectorizingCopyWithAssumedAlignmentILi128EEENS4_14SM90_TMA_STOREES2X_S2Z_S2Z_EEEvvEEEEvNT_6ParamsE) ;  /* 0xffffff4c02ac7950 */ /* 0x000fea0003c3ffff */
        .weak           $__internal_1_$__cuda_sm10x_tcgen05_guardrail_trap_phase_invalid_during_alloc
        .type           $__internal_1_$__cuda_sm10x_tcgen05_guardrail_trap_phase_invalid_during_alloc,@function
        .size           $__internal_1_$__cuda_sm10x_tcgen05_guardrail_trap_phase_invalid_during_alloc,($__internal_2_$__cuda_sm10x_tcgen05_guardrail_trap_unallocated_columns_being_dealloced - $__internal_1_$__cuda_sm10x_tcgen05_guardrail_trap_phase_invalid_during_alloc)
$__internal_1_$__cuda_sm10x_tcgen05_guardrail_trap_phase_invalid_during_alloc:
[----:B------:R-:W-:Y:S05]  /*b150*/  BPT.TRAP 0x1 ;  /* 0x000000040000795c */ /* 0x000fea0000300000 */
[----:B------:R-:W-:-:S04]  /*b160*/  MOV R5, 0x0 ;  /* 0x0000000000057802 */ /* 0x000fc80000000f00 */
[----:B------:R-:W-:Y:S05]  /*b170*/  RET.REL.NODEC R4 `(_ZN7cutlass13device_kernelINS_4gemm6kernel13GemmUniversalIN4cute5tupleIJiiiiEEENS1_10collective13CollectiveMmaINS1_46MainloopSm100TmaUmmaWarpSpecializedBlockScaledILi7ELi2ELi2ENS5_IJNS4_1CILi4EEENSA_ILi2EEENSA_ILi1EEEEEEEENS5_IJNSA_ILi256EEENSA_ILi128EEESG_EEENS5_IJNS_12float_e2m1_tENS_13float_ue8m0_tEEEENS5_IJNS5_IJlSD_lEEENS4_6LayoutINS5_IJNS5_IJNS5_IJNSA_ILi32EEESB_EEEiEEESQ_NS5_IJSD_iEEEEEENS5_IJNS5_IJNS5_IJNSA_ILi16EEESB_EEEiEEENS5_IJNS5_IJNSA_ILi0EEESD_EEENSA_ILi512EEEEEENS5_IJSW_iEEEEEEEEEEESL_S13_NS4_8TiledMMAINS4_8MMA_AtomIJNS4_23SM100_MMA_MXF4_2x1SM_SSISJ_SJ_fSK_Li256ELi128ELi32ELNS4_4UMMA5MajorE0ELS18_0ELNS17_7ScaleInE0ELS19_0EEEEEENSN_INS5_IJSD_SD_SD_EEENS5_IJSW_SW_SW_EEEEENS5_IJNS4_10UnderscoreES1F_S1F_EEEEENS5_IJNS4_28SM100_TMA_2SM_LOAD_MULTICASTES1I_EEENS5_IJNS4_14ComposedLayoutINS4_7SwizzleILi3ELi4ELi3EEENS4_18smem_ptr_flag_bitsILi4EEENSN_INS5_IJNSA_ILi8EEESG_EEENS5_IJSG_SD_EEEEEEENSN_INS5_IJNS5_IJNS5_IJSP_SD_EEENS5_IJSO_SC_EEEEEESD_NS5_IJSC_SC_EEEEEENS5_IJNS5_IJNS5_IJSU_SY_EEESX_EEESW_NS5_IJSC_SY_EEEEEEEEEEEvNS4_8identityES1J_S24_vS25_EENS_8epilogue10collective18CollectiveEpilogueINS27_23Sm100TmaWarpSpecializedILi4ELi2ELi32ELb1ELb0EEEJNS5_IJSH_SH_SG_EEENS5_IJNSN_ISH_SD_EENSN_ISO_SD_EEEEENS_10bfloat16_tESM_S2G_SM_NS27_6fusion15FusionCallbacksIS2B_NS2H_17LinearCombinationIS2G_fS2G_fLNS_15FloatRoundStyleE2EEES2C_S2F_JEEENS4_5SM1004TMEM4LOAD26SM100_TMEM_LOAD_32dp32b32xENS4_13SM90_TMA_LOADENS1K_INS1L_ILi2ELi4ELi3EEENS1N_ILi16EEENSN_INS5_IJS1P_SO_EEENS5_IJSO_SD_EEEEEEENS4_39AutoVectorizingCopyWithAssumedAlignmentILi128EEENS4_14SM90_TMA_STOREES2X_S2Z_S2Z_EEEvvEEEEvNT_6ParamsE) ;  /* 0xffffff4c04a07950 */ /* 0x000fea0003c3ffff */
        .weak           $__internal_2_$__cuda_sm10x_tcgen05_guardrail_trap_unallocated_columns_being_dealloced
        .type           $__internal_2_$__cuda_sm10x_tcgen05_guardrail_trap_unallocated_columns_being_dealloced,@function
        .size           $__internal_2_$__cuda_sm10x_tcgen05_guardrail_trap_unallocated_columns_being_dealloced,(.L_x_204 - $__internal_2_$__cuda_sm10x_tcgen05_guardrail_trap_unallocated_columns_being_dealloced)
$__internal_2_$__cuda_sm10x_tcgen05_guardrail_trap_unallocated_columns_being_dealloced:
[----:B------:R-:W-:Y:S05]  /*b180*/  BPT.TRAP 0x1 ;  /* 0x000000040000795c */ /* 0x000fea0000300000 */
[----:B------:R-:W-:-:S04]  /*b190*/  HFMA2 R3, -RZ, RZ, 0, 0 ;  /* 0x00000000ff037431 */ /* 0x000fc800000001ff */
[----:B------:R-:W-:Y:S05]  /*b1a0*/  RET.REL.NODEC R2 `(_ZN7cutlass13device_kernelINS_4gemm6kernel13GemmUniversalIN4cute5tupleIJiiiiEEENS1_10collective13CollectiveMmaINS1_46MainloopSm100TmaUmmaWarpSpecializedBlockScaledILi7ELi2ELi2ENS5_IJNS4_1CILi4EEENSA_ILi2EEENSA_ILi1EEEEEEEENS5_IJNSA_ILi256EEENSA_ILi128EEESG_EEENS5_IJNS_12float_e2m1_tENS_13float_ue8m0_tEEEENS5_IJNS5_IJlSD_lEEENS4_6LayoutINS5_IJNS5_IJNS5_IJNSA_ILi32EEESB_EEEiEEESQ_NS5_IJSD_iEEEEEENS5_IJNS5_IJNS5_IJNSA_ILi16EEESB_EEEiEEENS5_IJNS5_IJNSA_ILi0EEESD_EEENSA_ILi512EEEEEENS5_IJSW_iEEEEEEEEEEESL_S13_NS4_8TiledMMAINS4_8MMA_AtomIJNS4_23SM100_MMA_MXF4_2x1SM_SSISJ_SJ_fSK_Li256ELi128ELi32ELNS4_4UMMA5MajorE0ELS18_0ELNS17_7ScaleInE0ELS19_0EEEEEENSN_INS5_IJSD_SD_SD_EEENS5_IJSW_SW_SW_EEEEENS5_IJNS4_10UnderscoreES1F_S1F_EEEEENS5_IJNS4_28SM100_TMA_2SM_LOAD_MULTICASTES1I_EEENS5_IJNS4_14ComposedLayoutINS4_7SwizzleILi3ELi4ELi3EEENS4_18smem_ptr_flag_bitsILi4EEENSN_INS5_IJNSA_ILi8EEESG_EEENS5_IJSG_SD_EEEEEEENSN_INS5_IJNS5_IJNS5_IJSP_SD_EEENS5_IJSO_SC_EEEEEESD_NS5_IJSC_SC_EEEEEENS5_IJNS5_IJNS5_IJSU_SY_EEESX_EEESW_NS5_IJSC_SY_EEEEEEEEEEEvNS4_8identityES1J_S24_vS25_EENS_8epilogue10collective18CollectiveEpilogueINS27_23Sm100TmaWarpSpecializedILi4ELi2ELi32ELb1ELb0EEEJNS5_IJSH_SH_SG_EEENS5_IJNSN_ISH_SD_EENSN_ISO_SD_EEEEENS_10bfloat16_tESM_S2G_SM_NS27_6fusion15FusionCallbacksIS2B_NS2H_17LinearCombinationIS2G_fS2G_fLNS_15FloatRoundStyleE2EEES2C_S2F_JEEENS4_5SM1004TMEM4LOAD26SM100_TMEM_LOAD_32dp32b32xENS4_13SM90_TMA_LOADENS1K_INS1L_ILi2ELi4ELi3EEENS1N_ILi16EEENSN_INS5_IJS1P_SO_EEENS5_IJSO_SD_EEEEEEENS4_39AutoVectorizingCopyWithAssumedAlignmentILi128EEENS4_14SM90_TMA_STOREES2X_S2Z_S2Z_EEEvvEEEEvNT_6ParamsE) ;  /* 0xffffff4c02947950 */ /* 0x000fea0003c3ffff */
.L_x_203:
[----:B------:R-:W-:-:S00]  /*b1b0*/  BRA `(.L_x_203) ;  /* 0xfffffffc00fc7947 */ /* 0x000fc0000383ffff */
[----:B------:R-:W-:-:S00]  /*b1c0*/  NOP ;  /* 0x0000000000007918 */ /* 0x000fc00000000000 */
        /* <DEDUP_REMOVED lines=11> */
.L_x_204:


//--------------------- .nv.global.init           --------------------------
	.section	.nv.global.init,"aw",@progbits
.nv.global.init:
	.type		$str$29,@object
	.size		$str$29,($str$30 - $str$29)
$str$29:
        /*0000*/ 	.byte	0x28, 0x61, 0x64, 0x64, 0x72, 0x65, 0x73, 0x73, 0x20, 0x26, 0x20, 0x6d, 0x61, 0x73, 0x6b, 0x29
        /*0010*/ 	.byte	0x20, 0x3d, 0x3d, 0x20, 0x30, 0x00
	.type		$str$30,@object
	.size		$str$30,($str$26 - $str$30)
$str$30:
        /*0016*/ 	.byte	0x2f, 0x74, 0x6d, 0x70, 0x2f, 0x63, 0x75, 0x74, 0x6c, 0x61, 0x73, 0x73, 0x5f, 0x73, 0x77, 0x65
        /*0026*/ 	.byte	0x65, 0x70, 0x5f, 0x73, 0x72, 0x63, 0x2f, 0x69, 0x6e, 0x63, 0x6c, 0x75, 0x64, 0x65, 0x2f, 0x63
        /*0036*/ 	.byte	0x75, 0x74, 0x65, 0x2f, 0x70, 0x6f, 0x69, 0x6e, 0x74, 0x65, 0x72, 0x5f, 0x66, 0x6c, 0x61, 0x67
        /*0046*/ 	.byte	0x67, 0x65, 0x64, 0x2e, 0x68, 0x70, 0x70, 0x00
	.type		$str$26,@object
	.size		$str$26,($str$25 - $str$26)
$str$26:
        /*004e*/ 	.byte	0x2f, 0x74, 0x6d, 0x70, 0x2f, 0x63, 0x75, 0x74, 0x6c, 0x61, 0x73, 0x73, 0x5f, 0x73, 0x77, 0x65
        /*005e*/ 	.byte	0x65, 0x70, 0x5f, 0x73, 0x72, 0x63, 0x2f, 0x69, 0x6e, 0x63, 0x6c, 0x75, 0x64, 0x65, 0x2f, 0x63
        /*006e*/ 	.byte	0x75, 0x74, 0x65, 0x2f, 0x61, 0x74, 0x6f, 0x6d, 0x2f, 0x63, 0x6f, 0x70, 0x79, 0x5f, 0x74, 0x72
        /*007e*/ 	.byte	0x61, 0x69, 0x74, 0x73, 0x5f, 0x73, 0x6d, 0x31, 0x30, 0x30, 0x2e, 0x68, 0x70, 0x70, 0x00
	.type		$str$25,@object
	.size		$str$25,(__unnamed_1 - $str$25)
$str$25:
        /*008d*/ 	.byte	0x28, 0x28, 0x75, 0x69, 0x6e, 0x74, 0x33, 0x32, 0x5f, 0x74, 0x28, 0x74, 0x68, 0x72, 0x65, 0x61
        /*009d*/ 	.byte	0x64, 0x49, 0x64, 0x78, 0x2e, 0x78, 0x29, 0x20, 0x2f, 0x20, 0x33, 0x32, 0x29, 0x20, 0x25, 0x20
        /*00ad*/ 	.byte	0x34, 0x29, 0x20, 0x3d, 0x3d, 0x20, 0x28, 0x28, 0x28, 0x74, 0x6d, 0x65, 0x6d, 0x5f, 0x61, 0x64
        /*00bd*/ 	.byte	0x64, 0x72, 0x20, 0x3e, 0x3e, 0x20, 0x31, 0x36, 0x29, 0x20, 0x2f, 0x20, 0x33, 0x32, 0x29, 0x20
        /*00cd*/ 	.byte	0x25, 0x20, 0x34, 0x29, 0x00
	.type		__unnamed_1,@object
	.size		__unnamed_1,(__unnamed_2 - __unnamed_1)
__unnamed_1:
        /*00d2*/ 	.byte	0x61, 0x75, 0x74, 0x6f, 0x20, 0x63, 0x75, 0x74, 0x65, 0x3a, 0x3a, 0x61, 0x73, 0x5f, 0x70, 0x6f
        /* <DEDUP_REMOVED lines=24> */
        /*0262*/ 	.byte	0x34, 0x30, 0x39, 0x36, 0x3e, 0x3e, 0x3e, 0x3e, 0x5d, 0x00
	.type		__unnamed_2,@object
	.size		__unnamed_2,(.L_2 - __unnamed_2)
__unnamed_2:
        /* <DEDUP_REMOVED lines=42> */
        /*050c*/ 	.byte	0x3e, 0x3e, 0x5d, 0x00
.L_2:


//--------------------- .nv.shared._ZN7cutlass13device_kernelINS_4gemm6kernel13GemmUniversalIN4cute5tupleIJiiiiEEENS1_10collective13CollectiveMmaINS1_46MainloopSm100TmaUmmaWarpSpecializedBlockScaledILi7ELi2ELi2ENS5_IJNS4_1CILi4EEENSA_ILi2EEENSA_ILi1EEEEEEEENS5_IJNSA_ILi256EEENSA_ILi128EEESG_EEENS5_IJNS_12float_e2m1_tENS_13float_ue8m0_tEEEENS5_IJNS5_IJlSD_lEEENS4_6LayoutINS5_IJNS5_IJNS5_IJNSA_ILi32EEESB_EEEiEEESQ_NS5_IJSD_iEEEEEENS5_IJNS5_IJNS5_IJNSA_ILi16EEESB_EEEiEEENS5_IJNS5_IJNSA_ILi0EEESD_EEENSA_ILi512EEEEEENS5_IJSW_iEEEEEEEEEEESL_S13_NS4_8TiledMMAINS4_8MMA_AtomIJNS4_23SM100_MMA_MXF4_2x1SM_SSISJ_SJ_fSK_Li256ELi128ELi32ELNS4_4UMMA5MajorE0ELS18_0ELNS17_7ScaleInE0ELS19_0EEEEEENSN_INS5_IJSD_SD_SD_EEENS5_IJSW_SW_SW_EEEEENS5_IJNS4_10UnderscoreES1F_S1F_EEEEENS5_IJNS4_28SM100_TMA_2SM_LOAD_MULTICASTES1I_EEENS5_IJNS4_14ComposedLayoutINS4_7SwizzleILi3ELi4ELi3EEENS4_18smem_ptr_flag_bitsILi4EEENSN_INS5_IJNSA_ILi8EEESG_EEENS5_IJSG_SD_EEEEEEENSN_INS5_IJNS5_IJNS5_IJSP_SD_EEENS5_IJSO_SC_EEEEEESD_NS5_IJSC_SC_EEEEEENS5_IJNS5_IJNS5_IJSU_SY_EEESX_EEESW_NS5_IJSC_SY_EEEEEEEEEEEvNS4_8identityES1J_S24_vS25_EENS_8epilogue10collective18CollectiveEpilogueINS27_23Sm100TmaWarpSpecializedILi4ELi2ELi32ELb1ELb0EEEJNS5_IJSH_SH_SG_EEENS5_IJNSN_ISH_SD_EENSN_ISO_SD_EEEEENS_10bfloat16_tESM_S2G_SM_NS27_6fusion15FusionCallbacksIS2B_NS2H_17LinearCombinationIS2G_fS2G_fLNS_15FloatRoundStyleE2EEES2C_S2F_JEEENS4_5SM1004TMEM4LOAD26SM100_TMEM_LOAD_32dp32b32xENS4_13SM90_TMA_LOADENS1K_INS1L_ILi2ELi4ELi3EEENS1N_ILi16EEENSN_INS5_IJS1P_SO_EEENS5_IJSO_SD_EEEEEEENS4_39AutoVectorizingCopyWithAssumedAlignmentILi128EEENS4_14SM90_TMA_STOREES2X_S2Z_S2Z_EEEvvEEEEvNT_6ParamsE --------------------------
	.section	.nv.shared._ZN7cutlass13device_kernelINS_4gemm6kernel13GemmUniversalIN4cute5tupleIJiiiiEEENS1_10collective13CollectiveMmaINS1_46MainloopSm100TmaUmmaWarpSpecializedBlockScaledILi7ELi2ELi2ENS5_IJNS4_1CILi4EEENSA_ILi2EEENSA_ILi1EEEEEEEENS5_IJNSA_ILi256EEENSA_ILi128EEESG_EEENS5_IJNS_12float_e2m1_tENS_13float_ue8m0_tEEEENS5_IJNS5_IJlSD_lEEENS4_6LayoutINS5_IJNS5_IJNS5_IJNSA_ILi32EEESB_EEEiEEESQ_NS5_IJSD_iEEEEEENS5_IJNS5_IJNS5_IJNSA_ILi16EEESB_EEEiEEENS5_IJNS5_IJNSA_ILi0EEESD_EEENSA_ILi512EEEEEENS5_IJSW_iEEEEEEEEEEESL_S13_NS4_8TiledMMAINS4_8MMA_AtomIJNS4_23SM100_MMA_MXF4_2x1SM_SSISJ_SJ_fSK_Li256ELi128ELi32ELNS4_4UMMA5MajorE0ELS18_0ELNS17_7ScaleInE0ELS19_0EEEEEENSN_INS5_IJSD_SD_SD_EEENS5_IJSW_SW_SW_EEEEENS5_IJNS4_10UnderscoreES1F_S1F_EEEEENS5_IJNS4_28SM100_TMA_2SM_LOAD_MULTICASTES1I_EEENS5_IJNS4_14ComposedLayoutINS4_7SwizzleILi3ELi4ELi3EEENS4_18smem_ptr_flag_bitsILi4EEENSN_INS5_IJNSA_ILi8EEESG_EEENS5_IJSG_SD_EEEEEEENSN_INS5_IJNS5_IJNS5_IJSP_SD_EEENS5_IJSO_SC_EEEEEESD_NS5_IJSC_SC_EEEEEENS5_IJNS5_IJNS5_IJSU_SY_EEESX_EEESW_NS5_IJSC_SY_EEEEEEEEEEEvNS4_8identityES1J_S24_vS25_EENS_8epilogue10collective18CollectiveEpilogueINS27_23Sm100TmaWarpSpecializedILi4ELi2ELi32ELb1ELb0EEEJNS5_IJSH_SH_SG_EEENS5_IJNSN_ISH_SD_EENSN_ISO_SD_EEEEENS_10bfloat16_tESM_S2G_SM_NS27_6fusion15FusionCallbacksIS2B_NS2H_17LinearCombinationIS2G_fS2G_fLNS_15FloatRoundStyleE2EEES2C_S2F_JEEENS4_5SM1004TMEM4LOAD26SM100_TMEM_LOAD_32dp32b32xENS4_13SM90_TMA_LOADENS1K_INS1L_ILi2ELi4ELi3EEENS1N_ILi16EEENSN_INS5_IJS1P_SO_EEENS5_IJSO_SD_EEEEEEENS4_39AutoVectorizingCopyWithAssumedAlignmentILi128EEENS4_14SM90_TMA_STOREES2X_S2Z_S2Z_EEEvvEEEEvNT_6ParamsE,"aw",@nobits
	.sectionflags	@""
	.align	16
	.zero		1024


//--------------------- .nv.shared.reserved.0     --------------------------
	.section	.nv.shared.reserved.0,"aw",@nobits
	.weak		__nv_reservedSMEM_offset_0_alias
	.size		__nv_reservedSMEM_offset_0_alias, 0, 64
	.other		__nv_reservedSMEM_offset_0_alias,@"STO_CUDA_RESERVED_SHARED STV_DEFAULT"
__nv_reservedSMEM_offset_0_alias:
	.zero		0
.nv.shared.reserved.0:
	.zero		64
	.weak		__nv_reservedSMEM_tcgen05_partition
	.type		__nv_reservedSMEM_tcgen05_partition,@object
	.size		__nv_reservedSMEM_tcgen05_partition,(.L_0 - __nv_reservedSMEM_tcgen05_partition)
__nv_reservedSMEM_tcgen05_partition:
	.zero		32
.L_0:


//--------------------- .nv.global                --------------------------
	.section	.nv.global,"aw",@nobits
.nv.global:
	.type		_ZN40_INTERNAL_5521e8fb_4_k_cu_16ce63f4_368354cute1_E,@object
	.size		_ZN40_INTERNAL_5521e8fb_4_k_cu_16ce63f4_368354cute1_E,(_ZN40_INTERNAL_5521e8fb_4_k_cu_16ce63f4_368354cuda3std3__45__cpo6cbeginE - _ZN40_INTERNAL_5521e8fb_4_k_cu_16ce63f4_368354cute1_E)
_ZN40_INTERNAL_5521e8fb_4_k_cu_16ce63f4_368354cute1_E:
	.zero		1
	.type		_ZN40_INTERNAL_5521e8fb_4_k_cu_16ce63f4_368354cuda3std3__45__cpo6cbeginE,@object
	.size		_ZN40_INTERNAL_5521e8fb_4_k_cu_16ce63f4_368354cuda3std3__45__cpo6cbeginE,(_ZN40_INTERNAL_5521e8fb_4_k_cu_16ce63f4_368354cuda3std3__48in_placeE - _ZN40_INTERNAL_5521e8fb_4_k_cu_16ce63f4_368354cuda3std3__45__cpo6cbeginE)
_ZN40_INTERNAL_5521e8fb_4_k_cu_16ce63f4_368354cuda3std3__45__cpo6cbeginE:
	.zero		1
	.type		_ZN40_INTERNAL_5521e8fb_4_k_cu_16ce63f4_368354cuda3std3__48in_placeE,@object
	.size		_ZN40_INTERNAL_5521e8fb_4_k_cu_16ce63f4_368354cuda3std3__48in_placeE,(_ZN40_INTERNAL_5521e8fb_4_k_cu_16ce63f4_368354cuda3std6ranges3__45__cpo9iter_moveE - _ZN40_INTERNAL_5521e8fb_4_k_cu_16ce63f4_368354cuda3std3__48in_placeE)
_ZN40_INTERNAL_5521e8fb_4_k_cu_16ce63f4_368354cuda3std3__48in_placeE:
	.zero		1
	.type		_ZN40_INTERNAL_5521e8fb_4_k_cu_16ce63f4_368354cuda3std6ranges3__45__cpo9iter_moveE,@object
	.size		_ZN40_INTERNAL_5521e8fb_4_k_cu_16ce63f4_368354cuda3std6ranges3__45__cpo9iter_moveE,(_ZN40_INTERNAL_5521e8fb_4_k_cu_16ce63f4_368354cuda3std3__45__cpo5beginE - _ZN40_INTERNAL_5521e8fb_4_k_cu_16ce63f4_368354cuda3std6ranges3__45__cpo9iter_moveE)
_ZN40_INTERNAL_5521e8fb_4_k_cu_16ce63f4_368354cuda3std6ranges3__45__cpo9iter_moveE:
	.zero		1
	.type		_ZN40_INTERNAL_5521e8fb_4_k_cu_16ce63f4_368354cuda3std3__45__cpo5beginE,@object
	.size		_ZN40_INTERNAL_5521e8fb_4_k_cu_16ce63f4_368354cuda3std3__45__cpo5beginE,(_ZN40_INTERNAL_5521e8fb_4_k_cu_16ce63f4_368354cuda3std3__442_GLOBAL__N__5521e8fb_4_k_cu_16ce63f4_368356ignoreE - _ZN40_INTERNAL_5521e8fb_4_k_cu_16ce63f4_368354cuda3std3__45__cpo5beginE)
_ZN40_INTERNAL_5521e8fb_4_k_cu_16ce63f4_368354cuda3std3__45__cpo5beginE:
	.zero		1
	.type		_ZN40_INTERNAL_5521e8fb_4_k_cu_16ce63f4_368354cuda3std3__442_GLOBAL__N__5521e8fb_4_k_cu_16ce63f4_368356ignoreE,@object
	.size		_ZN40_INTERNAL_5521e8fb_4_k_cu_16ce63f4_368354cuda3std3__442_GLOBAL__N__5521e8fb_4_k_cu_16ce63f4_368356ignoreE,(_ZN40_INTERNAL_5521e8fb_4_k_cu_16ce63f4_368354cute7productE - _ZN40_INTERNAL_5521e8fb_4_k_cu_16ce63f4_368354cuda3std3__442_GLOBAL__N__5521e8fb_4_k_cu_16ce63f4_368356ignoreE)
_ZN40_INTERNAL_5521e8fb_4_k_cu_16ce63f4_368354cuda3std3__442_GLOBAL__N__5521e8fb_4_k_cu_16ce63f4_368356ignoreE:
	.zero		1
	.type		_ZN40_INTERNAL_5521e8fb_4_k_cu_16ce63f4_368354cute7productE,@object
	.size		_ZN40_INTERNAL_5521e8fb_4_k_cu_16ce63f4_368354cute7productE,(_ZN40_INTERNAL_5521e8fb_4_k_cu_16ce63f4_368354cuda3std3__45__cpo3endE - _ZN40_INTERNAL_5521e8fb_4_k_cu_16ce63f4_368354cute7productE)
_ZN40_INTERNAL_5521e8fb_4_k_cu_16ce63f4_368354cute7productE:
	.zero		1
	.type		_ZN40_INTERNAL_5521e8fb_4_k_cu_16ce63f4_368354cuda3std3__45__cpo3endE,@object
	.size		_ZN40_INTERNAL_5521e8fb_4_k_cu_16ce63f4_368354cuda3std3__45__cpo3endE,(_ZN40_INTERNAL_5521e8fb_4_k_cu_16ce63f4_368354cuda3std3__419piecewise_constructE - _ZN40_INTERNAL_5521e8fb_4_k_cu_16ce63f4_368354cuda3std3__45__cpo3endE)
_ZN40_INTERNAL_5521e8fb_4_k_cu_16ce63f4_368354cuda3std3__45__cpo3endE:
	.zero		1
	.type		_ZN40_INTERNAL_5521e8fb_4_k_cu_16ce63f4_368354cuda3std3__419piecewise_constructE,@object
	.size		_ZN40_INTERNAL_5521e8fb_4_k_cu_16ce63f4_368354cuda3std3__419piecewise_constructE,(_ZN40_INTERNAL_5521e8fb_4_k_cu_16ce63f4_368354cuda3std3__45__cpo4cendE - _ZN40_INTERNAL_5521e8fb_4_k_cu_16ce63f4_368354cuda3std3__419piecewise_constructE)
_ZN40_INTERNAL_5521e8fb_4_k_cu_16ce63f4_368354cuda3std3__419piecewise_constructE:
	.zero		1
	.type		_ZN40_INTERNAL_5521e8fb_4_k_cu_16ce63f4_368354cuda3std3__45__cpo4cendE,@object
	.size		_ZN40_INTERNAL_5521e8fb_4_k_cu_16ce63f4_368354cuda3std3__45__cpo4cendE,(_ZN40_INTERNAL_5521e8fb_4_k_cu_16ce63f4_368354cuda3std6ranges3__45__cpo4swapE - _ZN40_INTERNAL_5521e8fb_4_k_cu_16ce63f4_368354cuda3std3__45__cpo4cendE)
_ZN40_INTERNAL_5521e8fb_4_k_cu_16ce63f4_368354cuda3std3__45__cpo4cendE:
	.zero		1
	.type		_ZN40_INTERNAL_5521e8fb_4_k_cu_16ce63f4_368354cuda3std6ranges3__45__cpo4swapE,@object
	.size		_ZN40_INTERNAL_5521e8fb_4_k_cu_16ce63f4_368354cuda3std6ranges3__45__cpo4swapE,(.L_10 - _ZN40_INTERNAL_5521e8fb_4_k_cu_16ce63f4_368354cuda3std6ranges3__45__cpo4swapE)
_ZN40_INTERNAL_5521e8fb_4_k_cu_16ce63f4_368354cuda3std6ranges3__45__cpo4swapE:
	.zero		1
.L_10:


//--------------------- .nv.constant0._ZN7cutlass13device_kernelINS_4gemm6kernel13GemmUniversalIN4cute5tupleIJiiiiEEENS1_10collective13CollectiveMmaINS1_46MainloopSm100TmaUmmaWarpSpecializedBlockScaledILi7ELi2ELi2ENS5_IJNS4_1CILi4EEENSA_ILi2EEENSA_ILi1EEEEEEEENS5_IJNSA_ILi256EEENSA_ILi128EEESG_EEENS5_IJNS_12float_e2m1_tENS_13float_ue8m0_tEEEENS5_IJNS5_IJlSD_lEEENS4_6LayoutINS5_IJNS5_IJNS5_IJNSA_ILi32EEESB_EEEiEEESQ_NS5_IJSD_iEEEEEENS5_IJNS5_IJNS5_IJNSA_ILi16EEESB_EEEiEEENS5_IJNS5_IJNSA_ILi0EEESD_EEENSA_ILi512EEEEEENS5_IJSW_iEEEEEEEEEEESL_S13_NS4_8TiledMMAINS4_8MMA_AtomIJNS4_23SM100_MMA_MXF4_2x1SM_SSISJ_SJ_fSK_Li256ELi128ELi32ELNS4_4UMMA5MajorE0ELS18_0ELNS17_7ScaleInE0ELS19_0EEEEEENSN_INS5_IJSD_SD_SD_EEENS5_IJSW_SW_SW_EEEEENS5_IJNS4_10UnderscoreES1F_S1F_EEEEENS5_IJNS4_28SM100_TMA_2SM_LOAD_MULTICASTES1I_EEENS5_IJNS4_14ComposedLayoutINS4_7SwizzleILi3ELi4ELi3EEENS4_18smem_ptr_flag_bitsILi4EEENSN_INS5_IJNSA_ILi8EEESG_EEENS5_IJSG_SD_EEEEEEENSN_INS5_IJNS5_IJNS5_IJSP_SD_EEENS5_IJSO_SC_EEEEEESD_NS5_IJSC_SC_EEEEEENS5_IJNS5_IJNS5_IJSU_SY_EEESX_EEESW_NS5_IJSC_SY_EEEEEEEEEEEvNS4_8identityES1J_S24_vS25_EENS_8epilogue10collective18CollectiveEpilogueINS27_23Sm100TmaWarpSpecializedILi4ELi2ELi32ELb1ELb0EEEJNS5_IJSH_SH_SG_EEENS5_IJNSN_ISH_SD_EENSN_ISO_SD_EEEEENS_10bfloat16_tESM_S2G_SM_NS27_6fusion15FusionCallbacksIS2B_NS2H_17LinearCombinationIS2G_fS2G_fLNS_15FloatRoundStyleE2EEES2C_S2F_JEEENS4_5SM1004TMEM4LOAD26SM100_TMEM_LOAD_32dp32b32xENS4_13SM90_TMA_LOADENS1K_INS1L_ILi2ELi4ELi3EEENS1N_ILi16EEENSN_INS5_IJS1P_SO_EEENS5_IJSO_SD_EEEEEEENS4_39AutoVectorizingCopyWithAssumedAlignmentILi128EEENS4_14SM90_TMA_STOREES2X_S2Z_S2Z_EEEvvEEEEvNT_6ParamsE --------------------------
	.section	.nv.constant0._ZN7cutlass13device_kernelINS_4gemm6kernel13GemmUniversalIN4cute5tupleIJiiiiEEENS1_10collective13CollectiveMmaINS1_46MainloopSm100TmaUmmaWarpSpecializedBlockScaledILi7ELi2ELi2ENS5_IJNS4_1CILi4EEENSA_ILi2EEENSA_ILi1EEEEEEEENS5_IJNSA_ILi256EEENSA_ILi128EEESG_EEENS5_IJNS_12float_e2m1_tENS_13float_ue8m0_tEEEENS5_IJNS5_IJlSD_lEEENS4_6LayoutINS5_IJNS5_IJNS5_IJNSA_ILi32EEESB_EEEiEEESQ_NS5_IJSD_iEEEEEENS5_IJNS5_IJNS5_IJNSA_ILi16EEESB_EEEiEEENS5_IJNS5_IJNSA_ILi0EEESD_EEENSA_ILi512EEEEEENS5_IJSW_iEEEEEEEEEEESL_S13_NS4_8TiledMMAINS4_8MMA_AtomIJNS4_23SM100_MMA_MXF4_2x1SM_SSISJ_SJ_fSK_Li256ELi128ELi32ELNS4_4UMMA5MajorE0ELS18_0ELNS17_7ScaleInE0ELS19_0EEEEEENSN_INS5_IJSD_SD_SD_EEENS5_IJSW_SW_SW_EEEEENS5_IJNS4_10UnderscoreES1F_S1F_EEEEENS5_IJNS4_28SM100_TMA_2SM_LOAD_MULTICASTES1I_EEENS5_IJNS4_14ComposedLayoutINS4_7SwizzleILi3ELi4ELi3EEENS4_18smem_ptr_flag_bitsILi4EEENSN_INS5_IJNSA_ILi8EEESG_EEENS5_IJSG_SD_EEEEEEENSN_INS5_IJNS5_IJNS5_IJSP_SD_EEENS5_IJSO_SC_EEEEEESD_NS5_IJSC_SC_EEEEEENS5_IJNS5_IJNS5_IJSU_SY_EEESX_EEESW_NS5_IJSC_SY_EEEEEEEEEEEvNS4_8identityES1J_S24_vS25_EENS_8epilogue10collective18CollectiveEpilogueINS27_23Sm100TmaWarpSpecializedILi4ELi2ELi32ELb1ELb0EEEJNS5_IJSH_SH_SG_EEENS5_IJNSN_ISH_SD_EENSN_ISO_SD_EEEEENS_10bfloat16_tESM_S2G_SM_NS27_6fusion15FusionCallbacksIS2B_NS2H_17LinearCombinationIS2G_fS2G_fLNS_15FloatRoundStyleE2EEES2C_S2F_JEEENS4_5SM1004TMEM4LOAD26SM100_TMEM_LOAD_32dp32b32xENS4_13SM90_TMA_LOADENS1K_INS1L_ILi2ELi4ELi3EEENS1N_ILi16EEENSN_INS5_IJS1P_SO_EEENS5_IJSO_SD_EEEEEEENS4_39AutoVectorizingCopyWithAssumedAlignmentILi128EEENS4_14SM90_TMA_STOREES2X_S2Z_S2Z_EEEvvEEEEvNT_6ParamsE,"a",@progbits
	.sectionflags	@""
	.align	4
.nv.constant0._ZN7cutlass13device_kernelINS_4gemm6kernel13GemmUniversalIN4cute5tupleIJiiiiEEENS1_10collective13CollectiveMmaINS1_46MainloopSm100TmaUmmaWarpSpecializedBlockScaledILi7ELi2ELi2ENS5_IJNS4_1CILi4EEENSA_ILi2EEENSA_ILi1EEEEEEEENS5_IJNSA_ILi256EEENSA_ILi128EEESG_EEENS5_IJNS_12float_e2m1_tENS_13float_ue8m0_tEEEENS5_IJNS5_IJlSD_lEEENS4_6LayoutINS5_IJNS5_IJNS5_IJNSA_ILi32EEESB_EEEiEEESQ_NS5_IJSD_iEEEEEENS5_IJNS5_IJNS5_IJNSA_ILi16EEESB_EEEiEEENS5_IJNS5_IJNSA_ILi0EEESD_EEENSA_ILi512EEEEEENS5_IJSW_iEEEEEEEEEEESL_S13_NS4_8TiledMMAINS4_8MMA_AtomIJNS4_23SM100_MMA_MXF4_2x1SM_SSISJ_SJ_fSK_Li256ELi128ELi32ELNS4_4UMMA5MajorE0ELS18_0ELNS17_7ScaleInE0ELS19_0EEEEEENSN_INS5_IJSD_SD_SD_EEENS5_IJSW_SW_SW_EEEEENS5_IJNS4_10UnderscoreES1F_S1F_EEEEENS5_IJNS4_28SM100_TMA_2SM_LOAD_MULTICASTES1I_EEENS5_IJNS4_14ComposedLayoutINS4_7SwizzleILi3ELi4ELi3EEENS4_18smem_ptr_flag_bitsILi4EEENSN_INS5_IJNSA_ILi8EEESG_EEENS5_IJSG_SD_EEEEEEENSN_INS5_IJNS5_IJNS5_IJSP_SD_EEENS5_IJSO_SC_EEEEEESD_NS5_IJSC_SC_EEEEEENS5_IJNS5_IJNS5_IJSU_SY_EEESX_EEESW_NS5_IJSC_SY_EEEEEEEEEEEvNS4_8identityES1J_S24_vS25_EENS_8epilogue10collective18CollectiveEpilogueINS27_23Sm100TmaWarpSpecializedILi4ELi2ELi32ELb1ELb0EEEJNS5_IJSH_SH_SG_EEENS5_IJNSN_ISH_SD_EENSN_ISO_SD_EEEEENS_10bfloat16_tESM_S2G_SM_NS27_6fusion15FusionCallbacksIS2B_NS2H_17LinearCombinationIS2G_fS2G_fLNS_15FloatRoundStyleE2EEES2C_S2F_JEEENS4_5SM1004TMEM4LOAD26SM100_TMEM_LOAD_32dp32b32xENS4_13SM90_TMA_LOADENS1K_INS1L_ILi2ELi4ELi3EEENS1N_ILi16EEENSN_INS5_IJS1P_SO_EEENS5_IJSO_SD_EEEEEEENS4_39AutoVectorizingCopyWithAssumedAlignmentILi128EEENS4_14SM90_TMA_STOREES2X_S2Z_S2Z_EEEvvEEEEvNT_6ParamsE:
	.zero		3968


//--------------------- SYMBOLS --------------------------

	.type		.nv.reservedSmem.offset0,@object
	.size		.nv.reservedSmem.offset0,0x4
	.type		.nv.reservedSmem.cap,@object
	.size		.nv.reservedSmem.cap,0x4
	.type		__assertfail,@function
